# CuTe-DSL kernel — source=cudnn_frontend_dsl family=grouped_gemm_swiglu
# config = {"ab_dtype": "Float8E4M3FN", "sf_vec": 32, "d_dtype": "Float8E4M3FN", "vector_f32": true, "mma_mn": [256, 128], "cluster_mn": [2, 1]}


// ===== COMPILED SASS (sm_100a) =====

	.target	sm_100a

	.elftype	@"ET_EXEC"


//--------------------- .note.nv.tkinfo           --------------------------
	.section	.note.nv.tkinfo,"",@"SHT_NOTE"
	.sectionflags	@"SHF_NOTE_NV_TKINFO"
	.tkinfo
        /*0018*/ 	.word	0x00000081
        /*0030*/ 	.string	""
        /*0030*/ 	.string	"ptxas"
        /*0030*/ 	.string	"Cuda compilation tools, release 12.9, V12.9.83"
        /*0030*/ 	.string	"Build system must define TOOLS_VERSION_EXTENDED"
        /*0030*/ 	.string	"-O 3 -arch sm_100a "



//--------------------- .note.nv.cuver            --------------------------
	.section	.note.nv.cuver,"",@"SHT_NOTE"
	.sectionflags	@"SHF_NOTE_NV_CUVER"
        /*0018*/ 	.short	0x0001
        /*001a*/ 	.short	0x0064
        /*001c*/ 	.short	0x0001
        /*001e*/ 	.short	0x0000
        /*0020*/ 	.short	0x0001
        /*0022*/ 	.short	0x0000


//--------------------- .nv.info                  --------------------------
	.section	.nv.info,"",@"SHT_CUDA_INFO"
	.align	4


	//----- nvinfo : EIATTR_REGCOUNT
	.align		4
        /*0000*/ 	.byte	0x04, 0x2f
        /*0002*/ 	.short	(.L_6 - .L_5)
	.align		4
.L_5:
        /*0004*/ 	.word	index@(kernel_cutlass_kernel_cudnngrouped_gemmgrouped_gemm_swiglugrouped_gemm_swiglu_quantBlockScaledContiguousGroupedGemmKernel_object_at__TiledMMA_ThrLayoutVMNK21111000_PermutationMNK____MMAAt_0)
        /*0008*/ 	.word	0x00000085


	//----- nvinfo : EIATTR_FRAME_SIZE
	.align		4
.L_6:
        /*000c*/ 	.byte	0x04, 0x11
        /*000e*/ 	.short	(.L_8 - .L_7)
	.align		4
.L_7:
        /*0010*/ 	.word	index@($__internal_2_$__cuda_sm10x_tcgen05_guardrail_trap_unallocated_columns_being_dealloced)
        /*0014*/ 	.word	0x00000000


	//----- nvinfo : EIATTR_FRAME_SIZE
	.align		4
.L_8:
        /*0018*/ 	.byte	0x04, 0x11
        /*001a*/ 	.short	(.L_10 - .L_9)
	.align		4
.L_9:
        /*001c*/ 	.word	index@($__internal_1_$__cuda_sm10x_tcgen05_guardrail_trap_phase_invalid_during_alloc)
        /*0020*/ 	.word	0x00000000


	//----- nvinfo : EIATTR_FRAME_SIZE
	.align		4
.L_10:
        /*0024*/ 	.byte	0x04, 0x11
        /*0026*/ 	.short	(.L_12 - .L_11)
	.align		4
.L_11:
        /*0028*/ 	.word	index@($__internal_0_$__cuda_sm10x_tcgen05_guardrail_trap_col_being_dealloced_not_returned_by_alloc)
        /*002c*/ 	.word	0x00000000


	//----- nvinfo : EIATTR_FRAME_SIZE
	.align		4
.L_12:
        /*0030*/ 	.byte	0x04, 0x11
        /*0032*/ 	.short	(.L_14 - .L_13)
	.align		4
.L_13:
        /*0034*/ 	.word	index@(kernel_cutlass_kernel_cudnngrouped_gemmgrouped_gemm_swiglugrouped_gemm_swiglu_quantBlockScaledContiguousGroupedGemmKernel_object_at__TiledMMA_ThrLayoutVMNK21111000_PermutationMNK____MMAAt_0)
        /*0038*/ 	.word	0x00000000


	//----- nvinfo : EIATTR_MIN_STACK_SIZE
	.align		4
.L_14:
        /*003c*/ 	.byte	0x04, 0x12
        /*003e*/ 	.short	(.L_16 - .L_15)
	.align		4
.L_15:
        /*0040*/ 	.word	index@(kernel_cutlass_kernel_cudnngrouped_gemmgrouped_gemm_swiglugrouped_gemm_swiglu_quantBlockScaledContiguousGroupedGemmKernel_object_at__TiledMMA_ThrLayoutVMNK21111000_PermutationMNK____MMAAt_0)
        /*0044*/ 	.word	0x00000000
.L_16:


//--------------------- .nv.info.kernel_cutlass_kernel_cudnngrouped_gemmgrouped_gemm_swiglugrouped_gemm_swiglu_quantBlockScaledContiguousGroupedGemmKernel_object_at__TiledMMA_ThrLayoutVMNK21111000_PermutationMNK____MMAAt_0 --------------------------
	.section	.nv.info.kernel_cutlass_kernel_cudnngrouped_gemmgrouped_gemm_swiglugrouped_gemm_swiglu_quantBlockScaledContiguousGroupedGemmKernel_object_at__TiledMMA_ThrLayoutVMNK21111000_PermutationMNK____MMAAt_0,"",@"SHT_CUDA_INFO"
	.sectionflags	@""
	.align	4


	//----- nvinfo : EIATTR_CUDA_API_VERSION
	.align		4
        /*0000*/ 	.byte	0x04, 0x37
        /*0002*/ 	.short	(.L_18 - .L_17)
.L_17:
        /*0004*/ 	.word	0x00000081


	//----- nvinfo : EIATTR_KPARAM_INFO
	.align		4
.L_18:
        /*0008*/ 	.byte	0x04, 0x17
        /*000a*/ 	.short	(.L_20 - .L_19)
.L_19:
        /*000c*/ 	.word	0x00000000
        /*0010*/ 	.short	0x000f
        /*0012*/ 	.short	0x03f8
        /*0014*/ 	.byte	0x00, 0xf0, 0x31, 0x00


	//----- nvinfo : EIATTR_KPARAM_INFO
	.align		4
.L_20:
        /*0018*/ 	.byte	0x04, 0x17
        /*001a*/ 	.short	(.L_22 - .L_21)
.L_21:
        /*001c*/ 	.word	0x00000000
        /*0020*/ 	.short	0x000e
        /*0022*/ 	.short	0x03ec
        /*0024*/ 	.byte	0x00, 0xf0, 0x31, 0x00


	//----- nvinfo : EIATTR_KPARAM_INFO
	.align		4
.L_22:
        /*0028*/ 	.byte	0x04, 0x17
        /*002a*/ 	.short	(.L_24 - .L_23)
.L_23:
        /*002c*/ 	.word	0x00000000
        /*0030*/ 	.short	0x000d
        /*0032*/ 	.short	0x03e0
        /*0034*/ 	.byte	0x00, 0xf0, 0x31, 0x00


	//----- nvinfo : EIATTR_KPARAM_INFO
	.align		4
.L_24:
        /*0038*/ 	.byte	0x04, 0x17
        /*003a*/ 	.short	(.L_26 - .L_25)
.L_25:
        /*003c*/ 	.word	0x00000000
        /*0040*/ 	.short	0x000c
        /*0042*/ 	.short	0x03d8
        /*0044*/ 	.byte	0x00, 0xf0, 0x21, 0x00


	//----- nvinfo : EIATTR_KPARAM_INFO
	.align		4
.L_26:
        /*0048*/ 	.byte	0x04, 0x17
        /*004a*/ 	.short	(.L_28 - .L_27)
.L_27:
        /*004c*/ 	.word	0x00000000
        /*0050*/ 	.short	0x000b
        /*0052*/ 	.short	0x03d0
        /*0054*/ 	.byte	0x00, 0xf0, 0x21, 0x00


	//----- nvinfo : EIATTR_KPARAM_INFO
	.align		4
.L_28:
        /*0058*/ 	.byte	0x04, 0x17
        /*005a*/ 	.short	(.L_30 - .L_29)
.L_29:
        /*005c*/ 	.word	0x00000000
        /*0060*/ 	.short	0x000a
        /*0062*/ 	.short	0x03c8
        /*0064*/ 	.byte	0x00, 0xf0, 0x21, 0x00


	//----- nvinfo : EIATTR_KPARAM_INFO
	.align		4
.L_30:
        /*0068*/ 	.byte	0x04, 0x17
        /*006a*/ 	.short	(.L_32 - .L_31)
.L_31:
        /*006c*/ 	.word	0x00000000
        /*0070*/ 	.short	0x0009
        /*0072*/ 	.short	0x03c0
        /*0074*/ 	.byte	0x00, 0xf0, 0x21, 0x00


	//----- nvinfo : EIATTR_KPARAM_INFO
	.align		4
.L_32:
        /*0078*/ 	.byte	0x04, 0x17
        /*007a*/ 	.short	(.L_34 - .L_33)
.L_33:
        /*007c*/ 	.word	0x00000000
        /*0080*/ 	.short	0x0008
        /*0082*/ 	.short	0x0340
        /*0084*/ 	.byte	0x00, 0xf0, 0x01, 0x02


	//----- nvinfo : EIATTR_KPARAM_INFO
	.align		4
.L_34:
        /*0088*/ 	.byte	0x04, 0x17
        /*008a*/ 	.short	(.L_36 - .L_35)
.L_35:
        /*008c*/ 	.word	0x00000000
        /*0090*/ 	.short	0x0007
        /*0092*/ 	.short	0x02c0
        /*0094*/ 	.byte	0x00, 0xf0, 0x01, 0x02


	//----- nvinfo : EIATTR_KPARAM_INFO
	.align		4
.L_36:
        /*0098*/ 	.byte	0x04, 0x17
        /*009a*/ 	.short	(.L_38 - .L_37)
.L_37:
        /*009c*/ 	.word	0x00000000
        /*00a0*/ 	.short	0x0006
        /*00a2*/ 	.short	0x0240
        /*00a4*/ 	.byte	0x00, 0xf0, 0x01, 0x02


	//----- nvinfo : EIATTR_KPARAM_INFO
	.align		4
.L_38:
        /*00a8*/ 	.byte	0x04, 0x17
        /*00aa*/ 	.short	(.L_40 - .L_39)
.L_39:
        /*00ac*/ 	.word	0x00000000
        /*00b0*/ 	.short	0x0005
        /*00b2*/ 	.short	0x01c0
        /*00b4*/ 	.byte	0x00, 0xf0, 0x01, 0x02


	//----- nvinfo : EIATTR_KPARAM_INFO
	.align		4
.L_40:
        /*00b8*/ 	.byte	0x04, 0x17
        /*00ba*/ 	.short	(.L_42 - .L_41)
.L_41:
        /*00bc*/ 	.word	0x00000000
        /*00c0*/ 	.short	0x0004
        /*00c2*/ 	.short	0x0140
        /*00c4*/ 	.byte	0x00, 0xf0, 0x01, 0x02


	//----- nvinfo : EIATTR_KPARAM_INFO
	.align		4
.L_42:
        /*00c8*/ 	.byte	0x04, 0x17
        /*00ca*/ 	.short	(.L_44 - .L_43)
.L_43:
        /*00cc*/ 	.word	0x00000000
        /*00d0*/ 	.short	0x0003
        /*00d2*/ 	.short	0x00c0
        /*00d4*/ 	.byte	0x00, 0xf0, 0x01, 0x02


	//----- nvinfo : EIATTR_KPARAM_INFO
	.align		4
.L_44:
        /*00d8*/ 	.byte	0x04, 0x17
        /*00da*/ 	.short	(.L_46 - .L_45)
.L_45:
        /*00dc*/ 	.word	0x00000000
        /*00e0*/ 	.short	0x0002
        /*00e2*/ 	.short	0x0040
        /*00e4*/ 	.byte	0x00, 0xf0, 0x01, 0x02


	//----- nvinfo : EIATTR_KPARAM_INFO
	.align		4
.L_46:
        /*00e8*/ 	.byte	0x04, 0x17
        /*00ea*/ 	.short	(.L_48 - .L_47)
.L_47:
        /*00ec*/ 	.word	0x00000000
        /*00f0*/ 	.short	0x0001
        /*00f2*/ 	.short	0x000c
        /*00f4*/ 	.byte	0x00, 0xf0, 0x31, 0x00


	//----- nvinfo : EIATTR_KPARAM_INFO
	.align		4
.L_48:
        /*00f8*/ 	.byte	0x04, 0x17
        /*00fa*/ 	.short	(.L_50 - .L_49)
.L_49:
        /*00fc*/ 	.word	0x00000000
        /*0100*/ 	.short	0x0000
        /*0102*/ 	.short	0x0000
        /*0104*/ 	.byte	0x00, 0xf0, 0x31, 0x00


	//----- nvinfo : EIATTR_AT_ENTRY_FRAGMENTS
	.align		4
.L_50:
        /*0108*/ 	.byte	0x04, 0x4f
        /*010a*/ 	.short	(.L_52 - .L_51)


	//   ....[0]....
.L_51:
        /*010c*/ 	.word	0x00000004


	//   ....[1]....
        /*0110*/ 	.word	0x00000005


	//----- nvinfo : EIATTR_RESERVED_SMEM_USED
	.align		4
.L_52:
        /*0114*/ 	.byte	0x01, 0x41
	.zero		2


	//----- nvinfo : EIATTR_SPARSE_MMA_MASK
	.align		4
        /*0118*/ 	.byte	0x03, 0x50
        /*011a*/ 	.short	0x0000


	//----- nvinfo : EIATTR_TCGEN05_2CTA_USED
	.align		4
        /*011c*/ 	.byte	0x01, 0x52
	.zero		2


	//----- nvinfo : EIATTR_MAXREG_COUNT
	.align		4
        /*0120*/ 	.byte	0x03, 0x1b
        /*0122*/ 	.short	0x00ff


	//----- nvinfo : EIATTR_NUM_BARRIERS
	.align		4
        /*0124*/ 	.byte	0x02, 0x4c
        /*0126*/ 	.byte	0x05
	.zero		1


	//----- nvinfo : EIATTR_INT_WARP_WIDE_INSTR_OFFSETS
	.align		4
        /*0128*/ 	.byte	0x04, 0x31
        /*012a*/ 	.short	(.L_54 - .L_53)


	//   ....[0]....
.L_53:
        /*012c*/ 	.word	0x00005450


	//   ....[1]....
        /*0130*/ 	.word	0x000054d0


	//   ....[2]....
        /*0134*/ 	.word	0x000054f0


	//----- nvinfo : EIATTR_COOP_GROUP_MASK_REGIDS
	.align		4
.L_54:
        /*0138*/ 	.byte	0x04, 0x29
        /*013a*/ 	.short	(.L_56 - .L_55)


	//   ....[0]....
.L_55:
        /*013c*/ 	.word	0xffffffff


	//   ....[1]....
        /*0140*/ 	.word	0xffffffff


	//   ....[2]....
        /*0144*/ 	.word	0xffffffff


	//   ....[3]....
        /*0148*/ 	.word	0xffffffff


	//   ....[4]....
        /*014c*/ 	.word	0xffffffff


	//   ....[5]....
        /*0150*/ 	.word	0xffffffff


	//   ....[6]....
        /*0154*/ 	.word	0xffffffff


	//   ....[7]....
        /*0158*/ 	.word	0xffffffff


	//   ....[8]....
        /*015c*/ 	.word	0xffffffff


	//   ....[9]....
        /*0160*/ 	.word	0xffffffff


	//   ....[10]....
        /*0164*/ 	.word	0xffffffff


	//   ....[11]....
        /*0168*/ 	.word	0xffffffff


	//----- nvinfo : EIATTR_COOP_GROUP_INSTR_OFFSETS
	.align		4
.L_56:
        /*016c*/ 	.byte	0x04, 0x28
        /*016e*/ 	.short	(.L_58 - .L_57)


	//   ....[0]....
.L_57:
        /*0170*/ 	.word	0x00000130


	//   ....[1]....
        /*0174*/ 	.word	0x00000490


	//   ....[2]....
        /*0178*/ 	.word	0x00000640


	//   ....[3]....
        /*017c*/ 	.word	0x000008c0


	//   ....[4]....
        /*0180*/ 	.word	0x00000c50


	//   ....[5]....
        /*0184*/ 	.word	0x00000f20


	//   ....[6]....
        /*0188*/ 	.word	0x00000f80


	//   ....[7]....
        /*018c*/ 	.word	0x00002e40


	//   ....[8]....
        /*0190*/ 	.word	0x00003450


	//   ....[9]....
        /*0194*/ 	.word	0x00004f60


	//   ....[10]....
        /*0198*/ 	.word	0x000052d0


	//   ....[11]....
        /*019c*/ 	.word	0x00005590


	//----- nvinfo : EIATTR_VRC_CTA_INIT_COUNT
	.align		4
.L_58:
        /*01a0*/ 	.byte	0x02, 0x4a
        /*01a2*/ 	.byte	0x80
	.zero		1


	//----- nvinfo : EIATTR_MBARRIER_INSTR_OFFSETS
	.align		4
        /*01a4*/ 	.byte	0x04, 0x39
        /*01a6*/ 	.short	(.L_60 - .L_59)


	//   ....[0]....
.L_59:
        /*01a8*/ 	.word	0x00000340
        /*01ac*/ 	.word	0x000000ff
        /*01b0*/ 	.word	0x00000000
        /*01b4*/ 	.short	0x0100
        /*01b6*/ 	.byte	0x06
	.zero		1


	//   ....[1]....
        /*01b8*/ 	.word	0x00000350
        /*01bc*/ 	.word	0x000000ff
        /*01c0*/ 	.word	0x00000008
        /*01c4*/ 	.short	0x0100
        /*01c6*/ 	.byte	0x06
	.zero		1


	//   ....[2]....
        /*01c8*/ 	.word	0x00000360
        /*01cc*/ 	.word	0x000000ff
        /*01d0*/ 	.word	0x00000010
        /*01d4*/ 	.short	0x0100
        /*01d6*/ 	.byte	0x06
	.zero		1


	//   ....[3]....
        /*01d8*/ 	.word	0x00000370
        /*01dc*/ 	.word	0x000000ff
        /*01e0*/ 	.word	0x00000018
        /*01e4*/ 	.short	0x0100
        /*01e6*/ 	.byte	0x06
	.zero		1


	//   ....[4]....
        /*01e8*/ 	.word	0x00000380
        /*01ec*/ 	.word	0x000000ff
        /*01f0*/ 	.word	0x00000020
        /*01f4*/ 	.short	0x0100
        /*01f6*/ 	.byte	0x06
	.zero		1


	//   ....[5]....
        /*01f8*/ 	.word	0x00000390
        /*01fc*/ 	.word	0x000000ff
        /*0200*/ 	.word	0x00000028
        /*0204*/ 	.short	0x0100
        /*0206*/ 	.byte	0x06
	.zero		1


	//   ....[6]....
        /*0208*/ 	.word	0x000003a0
        /*020c*/ 	.word	0x000000ff
        /*0210*/ 	.word	0x00000030
        /*0214*/ 	.short	0x0100
        /*0216*/ 	.byte	0x06
	.zero		1


	//   ....[7]....
        /*0218*/ 	.word	0x000003b0
        /*021c*/ 	.word	0x000000ff
        /*0220*/ 	.word	0x00000038
        /*0224*/ 	.short	0x0100
        /*0226*/ 	.byte	0x06
	.zero		1


	//   ....[8]....
        /*0228*/ 	.word	0x000003c0
        /*022c*/ 	.word	0x000000ff
        /*0230*/ 	.word	0x00000040
        /*0234*/ 	.short	0x0100
        /*0236*/ 	.byte	0x06
	.zero		1


	//   ....[9]....
        /*0238*/ 	.word	0x000003d0
        /*023c*/ 	.word	0x000000ff
        /*0240*/ 	.word	0x00000048
        /*0244*/ 	.short	0x0100
        /*0246*/ 	.byte	0x06
	.zero		1


	//   ....[10]....
        /*0248*/ 	.word	0x000003e0
        /*024c*/ 	.word	0x000000ff
        /*0250*/ 	.word	0x00000050
        /*0254*/ 	.short	0x0100
        /*0256*/ 	.byte	0x06
	.zero		1


	//   ....[11]....
        /*0258*/ 	.word	0x000003f0
        /*025c*/ 	.word	0x000000ff
        /*0260*/ 	.word	0x00000058
        /*0264*/ 	.short	0x0100
        /*0266*/ 	.byte	0x06
	.zero		1


	//   ....[12]....
        /*0268*/ 	.word	0x00000400
        /*026c*/ 	.word	0x000000ff
        /*0270*/ 	.word	0x00000060
        /*0274*/ 	.short	0x0100
        /*0276*/ 	.byte	0x06
	.zero		1


	//   ....[13]....
        /*0278*/ 	.word	0x00000410
        /*027c*/ 	.word	0x000000ff
        /*0280*/ 	.word	0x00000068
        /*0284*/ 	.short	0x0100
        /*0286*/ 	.byte	0x06
	.zero		1


	//   ....[14]....
        /*0288*/ 	.word	0x00000420
        /*028c*/ 	.word	0x000000ff
        /*0290*/ 	.word	0x00000070
        /*0294*/ 	.short	0x0100
        /*0296*/ 	.byte	0x06
	.zero		1


	//   ....[15]....
        /*0298*/ 	.word	0x00000430
        /*029c*/ 	.word	0x000000ff
        /*02a0*/ 	.word	0x00000078
        /*02a4*/ 	.short	0x0100
        /*02a6*/ 	.byte	0x06
	.zero		1


	//   ....[16]....
        /*02a8*/ 	.word	0x000005b0
        /*02ac*/ 	.word	0x000000ff
        /*02b0*/ 	.word	0x00000080
        /*02b4*/ 	.short	0x0100
        /*02b6*/ 	.byte	0x07
	.zero		1


	//   ....[17]....
        /*02b8*/ 	.word	0x000005c0
        /*02bc*/ 	.word	0x000000ff
        /*02c0*/ 	.word	0x00000088
        /*02c4*/ 	.short	0x0100
        /*02c6*/ 	.byte	0x07
	.zero		1


	//   ....[18]....
        /*02c8*/ 	.word	0x000005d0
        /*02cc*/ 	.word	0x000000ff
        /*02d0*/ 	.word	0x00000090
        /*02d4*/ 	.short	0x0100
        /*02d6*/ 	.byte	0x07
	.zero		1


	//   ....[19]....
        /*02d8*/ 	.word	0x000005e0
        /*02dc*/ 	.word	0x000000ff
        /*02e0*/ 	.word	0x00000098
        /*02e4*/ 	.short	0x0100
        /*02e6*/ 	.byte	0x07
	.zero		1


	//   ....[20]....
        /*02e8*/ 	.word	0x00000760
        /*02ec*/ 	.word	0x000000ff
        /*02f0*/ 	.word	0x000000a0
        /*02f4*/ 	.short	0x0100
        /*02f6*/ 	.byte	0x07
	.zero		1


	//   ....[21]....
        /*02f8*/ 	.word	0x00000770
        /*02fc*/ 	.word	0x000000ff
        /*0300*/ 	.word	0x000000a8
        /*0304*/ 	.short	0x0100
        /*0306*/ 	.byte	0x07
	.zero		1


	//   ....[22]....
        /*0308*/ 	.word	0x00000780
        /*030c*/ 	.word	0x000000ff
        /*0310*/ 	.word	0x000000b0
        /*0314*/ 	.short	0x0100
        /*0316*/ 	.byte	0x07
	.zero		1


	//   ....[23]....
        /*0318*/ 	.word	0x00000790
        /*031c*/ 	.word	0x000000ff
        /*0320*/ 	.word	0x000000b8
        /*0324*/ 	.short	0x0100
        /*0326*/ 	.byte	0x07
	.zero		1


	//   ....[24]....
        /*0328*/ 	.word	0x00000860
        /*032c*/ 	.word	0x000000ff
        /*0330*/ 	.word	0x000000c0
        /*0334*/ 	.short	0x0100
        /*0336*/ 	.byte	0x06
	.zero		1


	//   ....[25]....
        /*0338*/ 	.word	0x00000fe0
        /*033c*/ 	.word	0x0000000e
        /*0340*/ 	.word	0x000000b0
        /*0344*/ 	.short	0x010a
        /*0346*/ 	.byte	0xff
	.zero		1


	//   ....[26]....
        /*0348*/ 	.word	0x000010c0
        /*034c*/ 	.word	0x0000000e
        /*0350*/ 	.word	0x000000a0
        /*0354*/ 	.short	0x0101
        /*0356*/ 	.byte	0xff
	.zero		1


	//   ....[27]....
        /*0358*/ 	.word	0x000012f0
        /*035c*/ 	.word	0x00000002
        /*0360*/ 	.word	0x000000b0
        /*0364*/ 	.short	0x010a
        /*0366*/ 	.byte	0xff
	.zero		1


	//   ....[28]....
        /*0368*/ 	.word	0x00001410
        /*036c*/ 	.word	0x00000002
        /*0370*/ 	.word	0x000000a0
        /*0374*/ 	.short	0x0101
        /*0376*/ 	.byte	0xff
	.zero		1


	//   ....[29]....
        /*0378*/ 	.word	0x00001420
        /*037c*/ 	.word	0x00000003
        /*0380*/ 	.word	0x000000b0
        /*0384*/ 	.short	0x010a
        /*0386*/ 	.byte	0xff
	.zero		1


	//   ....[30]....
        /*0388*/ 	.word	0x000014b0
        /*038c*/ 	.word	0x000000ff
        /*0390*/ 	.word	0x000000a0
        /*0394*/ 	.short	0x010a
        /*0396*/ 	.byte	0x22
	.zero		1


	//   ....[31]....
        /*0398*/ 	.word	0x00001530
        /*039c*/ 	.word	0x000000ff
        /*03a0*/ 	.word	0x000000b0
        /*03a4*/ 	.short	0x0101
        /*03a6*/ 	.byte	0x22
	.zero		1


	//   ....[32]....
        /*03a8*/ 	.word	0x00001650
        /*03ac*/ 	.word	0x000000ff
        /*03b0*/ 	.word	0x00000040
        /*03b4*/ 	.short	0x010a
        /*03b6*/ 	.byte	0x06
	.zero		1


	//   ....[33]....
        /*03b8*/ 	.word	0x000017f0
        /*03bc*/ 	.word	0x000000ff
        /*03c0*/ 	.word	0x00000040
        /*03c4*/ 	.short	0x010a
        /*03c6*/ 	.byte	0x05
	.zero		1


	//   ....[34]....
        /*03c8*/ 	.word	0x00001a60
        /*03cc*/ 	.word	0x000000ff
        /*03d0*/ 	.word	0x00000040
        /*03d4*/ 	.short	0x010a
        /*03d6*/ 	.byte	0x21
	.zero		1


	//   ....[35]....
        /*03d8*/ 	.word	0x00001ab0
        /*03dc*/ 	.word	0x00000003
        /*03e0*/ 	.word	0x000000a0
        /*03e4*/ 	.short	0x010a
        /*03e6*/ 	.byte	0xff
	.zero		1


	//   ....[36]....
        /*03e8*/ 	.word	0x00001b50
        /*03ec*/ 	.word	0x00000003
        /*03f0*/ 	.word	0x000000b0
        /*03f4*/ 	.short	0x0101
        /*03f6*/ 	.byte	0xff
	.zero		1


	//   ....[37]....
        /*03f8*/ 	.word	0x00001dd0
        /*03fc*/ 	.word	0x000000ff
        /*0400*/ 	.word	0x00000040
        /*0404*/ 	.short	0x010a
        /*0406*/ 	.byte	0x05
	.zero		1


	//   ....[38]....
        /*0408*/ 	.word	0x00001eb0
        /*040c*/ 	.word	0x000000ff
        /*0410*/ 	.word	0x000000a0
        /*0414*/ 	.short	0x010a
        /*0416*/ 	.byte	0x0c
	.zero		1


	//   ....[39]....
        /*0418*/ 	.word	0x00001f50
        /*041c*/ 	.word	0x000000ff
        /*0420*/ 	.word	0x000000b0
        /*0424*/ 	.short	0x0101
        /*0426*/ 	.byte	0x0c
	.zero		1


	//   ....[40]....
        /*0428*/ 	.word	0x00002430
        /*042c*/ 	.word	0x000000ff
        /*0430*/ 	.word	0x00000000
        /*0434*/ 	.short	0x010a
        /*0436*/ 	.byte	0x19
	.zero		1


	//   ....[41]....
        /*0438*/ 	.word	0x00002440
        /*043c*/ 	.word	0x000000ff
        /*0440*/ 	.word	0x00000090
        /*0444*/ 	.short	0x010a
        /*0446*/ 	.byte	0x11
	.zero		1


	//   ....[42]....
        /*0448*/ 	.word	0x00002490
        /*044c*/ 	.word	0x000000ff
        /*0450*/ 	.word	0x00000090
        /*0454*/ 	.short	0x010a
        /*0456*/ 	.byte	0x11
	.zero		1


	//   ....[43]....
        /*0458*/ 	.word	0x00002670
        /*045c*/ 	.word	0x000000ff
        /*0460*/ 	.word	0x00000000
        /*0464*/ 	.short	0x010a
        /*0466*/ 	.byte	0x0d
	.zero		1


	//   ....[44]....
        /*0468*/ 	.word	0x00002800
        /*046c*/ 	.word	0x000000ff
        /*0470*/ 	.word	0x00000000
        /*0474*/ 	.short	0x010a
        /*0476*/ 	.byte	0x19
	.zero		1


	//   ....[45]....
        /*0478*/ 	.word	0x00002920
        /*047c*/ 	.word	0x000000ff
        /*0480*/ 	.word	0x00000090
        /*0484*/ 	.short	0x010a
        /*0486*/ 	.byte	0x10
	.zero		1


	//   ....[46]....
        /*0488*/ 	.word	0x00002930
        /*048c*/ 	.word	0x00000002
        /*0490*/ 	.word	0x000000a0
        /*0494*/ 	.short	0x010a
        /*0496*/ 	.byte	0xff
	.zero		1


	//   ....[47]....
        /*0498*/ 	.word	0x000029d0
        /*049c*/ 	.word	0x00000002
        /*04a0*/ 	.word	0x000000b0
        /*04a4*/ 	.short	0x0101
        /*04a6*/ 	.byte	0xff
	.zero		1


	//   ....[48]....
        /*04a8*/ 	.word	0x00002ad0
        /*04ac*/ 	.word	0x00000000
        /*04b0*/ 	.word	0x00000090
        /*04b4*/ 	.short	0x010a
        /*04b6*/ 	.byte	0xff
	.zero		1


	//   ....[49]....
        /*04b8*/ 	.word	0x00002b10
        /*04bc*/ 	.word	0x00000000
        /*04c0*/ 	.word	0x00000090
        /*04c4*/ 	.short	0x010a
        /*04c6*/ 	.byte	0xff
	.zero		1


	//   ....[50]....
        /*04c8*/ 	.word	0x00002c10
        /*04cc*/ 	.word	0x000000ff
        /*04d0*/ 	.word	0x000000c0
        /*04d4*/ 	.short	0x0100
        /*04d6*/ 	.byte	0x05
	.zero		1


	//   ....[51]....
        /*04d8*/ 	.word	0x00002d00
        /*04dc*/ 	.word	0x000000ff
        /*04e0*/ 	.word	0x000000c0
        /*04e4*/ 	.short	0x0100
        /*04e6*/ 	.byte	0x05
	.zero		1


	//   ....[52]....
        /*04e8*/ 	.word	0x00002df0
        /*04ec*/ 	.word	0x000000ff
        /*04f0*/ 	.word	0x000000c0
        /*04f4*/ 	.short	0x0100
        /*04f6*/ 	.byte	0x05
	.zero		1


	//   ....[53]....
        /*04f8*/ 	.word	0x000030c0
        /*04fc*/ 	.word	0x00000003
        /*0500*/ 	.word	0x00000000
        /*0504*/ 	.short	0x010a
        /*0506*/ 	.byte	0xff
	.zero		1


	//   ....[54]....
        /*0508*/ 	.word	0x000030e0
        /*050c*/ 	.word	0x00000003
        /*0510*/ 	.word	0x00000000
        /*0514*/ 	.short	0x010a
        /*0516*/ 	.byte	0xff
	.zero		1


	//   ....[55]....
        /*0518*/ 	.word	0x000032c0
        /*051c*/ 	.word	0x00000003
        /*0520*/ 	.word	0x00000000
        /*0524*/ 	.short	0x010a
        /*0526*/ 	.byte	0xff
	.zero		1


	//   ....[56]....
        /*0528*/ 	.word	0x000032e0
        /*052c*/ 	.word	0x00000003
        /*0530*/ 	.word	0x00000000
        /*0534*/ 	.short	0x010a
        /*0536*/ 	.byte	0xff
	.zero		1


	//   ....[57]....
        /*0538*/ 	.word	0x000033d0
        /*053c*/ 	.word	0x00000003
        /*0540*/ 	.word	0x00000000
        /*0544*/ 	.short	0x0101
        /*0546*/ 	.byte	0xff
	.zero		1


	//   ....[58]....
        /*0548*/ 	.word	0x000034c0
        /*054c*/ 	.word	0x00000057
        /*0550*/ 	.word	0x000000a0
        /*0554*/ 	.short	0x010a
        /*0556*/ 	.byte	0xff
	.zero		1


	//   ....[59]....
        /*0558*/ 	.word	0x00003520
        /*055c*/ 	.word	0x00000057
        /*0560*/ 	.word	0x000000b0
        /*0564*/ 	.short	0x0101
        /*0566*/ 	.byte	0xff
	.zero		1


	//   ....[60]....
        /*0568*/ 	.word	0x00003950
        /*056c*/ 	.word	0x0000007f
        /*0570*/ 	.word	0x00000080
        /*0574*/ 	.short	0x010a
        /*0576*/ 	.byte	0xff
	.zero		1


	//   ....[61]....
        /*0578*/ 	.word	0x00004f10
        /*057c*/ 	.word	0x00000005
        /*0580*/ 	.word	0x00000000
        /*0584*/ 	.short	0x0101
        /*0586*/ 	.byte	0xff
	.zero		1


	//   ....[62]....
        /*0588*/ 	.word	0x00004f20
        /*058c*/ 	.word	0x00000003
        /*0590*/ 	.word	0x000000a0
        /*0594*/ 	.short	0x010a
        /*0596*/ 	.byte	0xff
	.zero		1


	//   ....[63]....
        /*0598*/ 	.word	0x00004fe0
        /*059c*/ 	.word	0x00000003
        /*05a0*/ 	.word	0x000000b0
        /*05a4*/ 	.short	0x0101
        /*05a6*/ 	.byte	0xff
	.zero		1


	//   ....[64]....
        /*05a8*/ 	.word	0x00005280
        /*05ac*/ 	.word	0x00000003
        /*05b0*/ 	.word	0x00000000
        /*05b4*/ 	.short	0x0101
        /*05b6*/ 	.byte	0xff
	.zero		1


	//   ....[65]....
        /*05b8*/ 	.word	0x00005290
        /*05bc*/ 	.word	0x00000057
        /*05c0*/ 	.word	0x000000c0
        /*05c4*/ 	.short	0x010a
        /*05c6*/ 	.byte	0xff
	.zero		1


	//   ....[66]....
        /*05c8*/ 	.word	0x00005630
        /*05cc*/ 	.word	0x00000057
        /*05d0*/ 	.word	0x000000c0
        /*05d4*/ 	.short	0x0100
        /*05d6*/ 	.byte	0xff
	.zero		1


	//   ....[67]....
        /*05d8*/ 	.word	0x00005690
        /*05dc*/ 	.word	0x0000000e
        /*05e0*/ 	.word	0x000000b0
        /*05e4*/ 	.short	0x010a
        /*05e6*/ 	.byte	0xff
	.zero		1


	//   ....[68]....
        /*05e8*/ 	.word	0x000056f0
        /*05ec*/ 	.word	0x00000002
        /*05f0*/ 	.word	0x000000b0
        /*05f4*/ 	.short	0x010a
        /*05f6*/ 	.byte	0xff
	.zero		1


	//   ....[69]....
        /*05f8*/ 	.word	0x00005750
        /*05fc*/ 	.word	0x00000003
        /*0600*/ 	.word	0x000000b0
        /*0604*/ 	.short	0x010a
        /*0606*/ 	.byte	0xff
	.zero		1


	//   ....[70]....
        /*0608*/ 	.word	0x000057b0
        /*060c*/ 	.word	0x00000000
        /*0610*/ 	.word	0x000000a0
        /*0614*/ 	.short	0x010a
        /*0616*/ 	.byte	0xff
	.zero		1


	//   ....[71]....
        /*0618*/ 	.word	0x00005830
        /*061c*/ 	.word	0x00000000
        /*0620*/ 	.word	0x00000040
        /*0624*/ 	.short	0x010a
        /*0626*/ 	.byte	0xff
	.zero		1


	//   ....[72]....
        /*0628*/ 	.word	0x00005890
        /*062c*/ 	.word	0x00000003
        /*0630*/ 	.word	0x000000a0
        /*0634*/ 	.short	0x010a
        /*0636*/ 	.byte	0xff
	.zero		1


	//   ....[73]....
        /*0638*/ 	.word	0x00005910
        /*063c*/ 	.word	0x00000000
        /*0640*/ 	.word	0x00000040
        /*0644*/ 	.short	0x010a
        /*0646*/ 	.byte	0xff
	.zero		1


	//   ....[74]....
        /*0648*/ 	.word	0x00005970
        /*064c*/ 	.word	0x00000002
        /*0650*/ 	.word	0x000000a0
        /*0654*/ 	.short	0x010a
        /*0656*/ 	.byte	0xff
	.zero		1


	//   ....[75]....
        /*0658*/ 	.word	0x000059f0
        /*065c*/ 	.word	0x00000000
        /*0660*/ 	.word	0x00000090
        /*0664*/ 	.short	0x010a
        /*0666*/ 	.byte	0xff
	.zero		1


	//   ....[76]....
        /*0668*/ 	.word	0x00005a70
        /*066c*/ 	.word	0x00000000
        /*0670*/ 	.word	0x00000000
        /*0674*/ 	.short	0x010a
        /*0676*/ 	.byte	0xff
	.zero		1


	//   ....[77]....
        /*0678*/ 	.word	0x00005ae0
        /*067c*/ 	.word	0x00000002
        /*0680*/ 	.word	0x000000a0
        /*0684*/ 	.short	0x010a
        /*0686*/ 	.byte	0xff
	.zero		1


	//   ....[78]....
        /*0688*/ 	.word	0x00005b40
        /*068c*/ 	.word	0x00000003
        /*0690*/ 	.word	0x00000000
        /*0694*/ 	.short	0x010a
        /*0696*/ 	.byte	0xff
	.zero		1


	//   ....[79]....
        /*0698*/ 	.word	0x00005ba0
        /*069c*/ 	.word	0x00000003
        /*06a0*/ 	.word	0x00000000
        /*06a4*/ 	.short	0x010a
        /*06a6*/ 	.byte	0xff
	.zero		1


	//   ....[80]....
        /*06a8*/ 	.word	0x00005bf0
        /*06ac*/ 	.word	0x00000057
        /*06b0*/ 	.word	0x000000a0
        /*06b4*/ 	.short	0x010a
        /*06b6*/ 	.byte	0xff
	.zero		1


	//   ....[81]....
        /*06b8*/ 	.word	0x00005c50
        /*06bc*/ 	.word	0x0000007f
        /*06c0*/ 	.word	0x00000080
        /*06c4*/ 	.short	0x010a
        /*06c6*/ 	.byte	0xff
	.zero		1


	//   ....[82]....
        /*06c8*/ 	.word	0x00005cb0
        /*06cc*/ 	.word	0x00000003
        /*06d0*/ 	.word	0x000000a0
        /*06d4*/ 	.short	0x010a
        /*06d6*/ 	.byte	0xff
	.zero		1


	//   ....[83]....
        /*06d8*/ 	.word	0x00005d00
        /*06dc*/ 	.word	0x00000057
        /*06e0*/ 	.word	0x000000c0
        /*06e4*/ 	.short	0x010a
        /*06e6*/ 	.byte	0xff
	.zero		1


	//----- nvinfo : EIATTR_NUM_MBARRIERS
	.align		4
.L_60:
        /*06e8*/ 	.byte	0x03, 0x38
        /*06ea*/ 	.short	0x001d


	//----- nvinfo : EIATTR_EXIT_INSTR_OFFSETS
	.align		4
        /*06ec*/ 	.byte	0x04, 0x1c
        /*06ee*/ 	.short	(.L_62 - .L_61)


	//   ....[0]....
.L_61:
        /*06f0*/ 	.word	0x00005670


	//----- nvinfo : EIATTR_MAX_THREADS
	.align		4
.L_62:
        /*06f4*/ 	.byte	0x04, 0x05
        /*06f6*/ 	.short	(.L_64 - .L_63)
.L_63:
        /*06f8*/ 	.word	0x000000e0
        /*06fc*/ 	.word	0x00000001
        /*0700*/ 	.word	0x00000001


	//----- nvinfo : EIATTR_CRS_STACK_SIZE
	.align		4
.L_64:
        /*0704*/ 	.byte	0x04, 0x1e
        /*0706*/ 	.short	(.L_66 - .L_65)
.L_65:
        /*0708*/ 	.word	0x00000000


	//----- nvinfo : EIATTR_CBANK_PARAM_SIZE
	.align		4
.L_66:
        /*070c*/ 	.byte	0x03, 0x19
        /*070e*/ 	.short	0x0404


	//----- nvinfo : EIATTR_PARAM_CBANK
	.align		4
        /*0710*/ 	.byte	0x04, 0x0a
        /*0712*/ 	.short	(.L_68 - .L_67)
	.align		4
.L_67:
        /*0714*/ 	.word	index@(.nv.constant0.kernel_cutlass_kernel_cudnngrouped_gemmgrouped_gemm_swiglugrouped_gemm_swiglu_quantBlockScaledContiguousGroupedGemmKernel_object_at__TiledMMA_ThrLayoutVMNK21111000_PermutationMNK____MMAAt_0)
        /*0718*/ 	.short	0x0380
        /*071a*/ 	.short	0x0404


	//----- nvinfo : EIATTR_SW_WAR
	.align		4
.L_68:
        /*071c*/ 	.byte	0x04, 0x36
        /*071e*/ 	.short	(.L_70 - .L_69)
.L_69:
        /*0720*/ 	.word	0x00000008
.L_70:


//--------------------- .nv.compat                --------------------------
	.section	.nv.compat,"",@"SHT_CUDA_COMPAT_INFO"
	.align	4
        /*0000*/ 	.byte	0x02, 0x02, 0x02, 0x00, 0x02, 0x05, 0x05, 0x00, 0x02, 0x03, 0x01, 0x00, 0x02, 0x06, 0x01, 0x00


//--------------------- .nv.callgraph             --------------------------
	.section	.nv.callgraph,"",@"SHT_CUDA_CALLGRAPH"
	.align	4
	.sectionentsize	8
	.align		4
        /*0000*/ 	.word	0x00000000
	.align		4
        /*0004*/ 	.word	0xffffffff
	.align		4
        /*0008*/ 	.word	0x00000000
	.align		4
        /*000c*/ 	.word	0xfffffffe
	.align		4
        /*0010*/ 	.word	0x00000000
	.align		4
        /*0014*/ 	.word	0xfffffffd
	.align		4
        /*0018*/ 	.word	0x00000000
	.align		4
        /*001c*/ 	.word	0xfffffffc


//--------------------- .text.kernel_cutlass_kernel_cudnngrouped_gemmgrouped_gemm_swiglugrouped_gemm_swiglu_quantBlockScaledContiguousGroupedGemmKernel_object_at__TiledMMA_ThrLayoutVMNK21111000_PermutationMNK____MMAAt_0 --------------------------
	.section	.text.kernel_cutlass_kernel_cudnngrouped_gemmgrouped_gemm_swiglugrouped_gemm_swiglu_quantBlockScaledContiguousGroupedGemmKernel_object_at__TiledMMA_ThrLayoutVMNK21111000_PermutationMNK____MMAAt_0,"ax",@progbits
	.align	128
        .global         kernel_cutlass_kernel_cudnngrouped_gemmgrouped_gemm_swiglugrouped_gemm_swiglu_quantBlockScaledContiguousGroupedGemmKernel_object_at__TiledMMA_ThrLayoutVMNK21111000_PermutationMNK____MMAAt_0
        .type           kernel_cutlass_kernel_cudnngrouped_gemmgrouped_gemm_swiglugrouped_gemm_swiglu_quantBlockScaledContiguousGroupedGemmKernel_object_at__TiledMMA_ThrLayoutVMNK21111000_PermutationMNK____MMAAt_0,@function
        .size           kernel_cutlass_kernel_cudnngrouped_gemmgrouped_gemm_swiglugrouped_gemm_swiglu_quantBlockScaledContiguousGroupedGemmKernel_object_at__TiledMMA_ThrLayoutVMNK21111000_PermutationMNK____MMAAt_0,(.L_x_116 - kernel_cutlass_kernel_cudnngrouped_gemmgrouped_gemm_swiglugrouped_gemm_swiglu_quantBlockScaledContiguousGroupedGemmKernel_object_at__TiledMMA_ThrLayoutVMNK21111000_PermutationMNK____MMAAt_0)
        .other          kernel_cutlass_kernel_cudnngrouped_gemmgrouped_gemm_swiglugrouped_gemm_swiglu_quantBlockScaledContiguousGroupedGemmKernel_object_at__TiledMMA_ThrLayoutVMNK21111000_PermutationMNK____MMAAt_0,@"STO_CUDA_ENTRY STV_DEFAULT"
kernel_cutlass_kernel_cudnngrouped_gemmgrouped_gemm_swiglugrouped_gemm_swiglu_quantBlockScaledContiguousGroupedGemmKernel_object_at__TiledMMA_ThrLayoutVMNK21111000_PermutationMNK____MMAAt_0:
.text.kernel_cutlass_kernel_cudnngrouped_gemmgrouped_gemm_swiglugrouped_gemm_swiglu_quantBlockScaledContiguousGroupedGemmKernel_object_at__TiledMMA_ThrLayoutVMNK21111000_PermutationMNK____MMAAt_0:
[----:B------:R-:W1:Y:S01]  /*0000*/  LDC R1, c[0x0][0x37c] ;  /* 0x0000df00ff017b82 */ /* 0x000e620000000800 */
[----:B------:R-:W2:Y:S01]  /*0010*/  S2R R3, SR_TID.Y ;  /* 0x0000000000037919 */ /* 0x000ea20000002200 */
[----:B------:R-:W3:Y:S06]  /*0020*/  LDCU UR5, c[0x0][0x360] ;  /* 0x00006c00ff0577ac */ /* 0x000eec0008000800 */
[----:B------:R-:W4:Y:S01]  /*0030*/  S2UR UR23, SR_CTAID.X ;  /* 0x00000000001779c3 */ /* 0x000f220000002500 */
[----:B------:R-:W2:Y:S01]  /*0040*/  S2R R0, SR_TID.Z ;  /* 0x0000000000007919 */ /* 0x000ea20000002300 */
[----:B------:R-:W2:Y:S01]  /*0050*/  LDCU UR4, c[0x0][0x364] ;  /* 0x00006c80ff0477ac */ /* 0x000ea20008000800 */
[----:B------:R-:W3:Y:S01]  /*0060*/  S2R R106, SR_TID.X ;  /* 0x00000000006a7919 */ /* 0x000ee20000002100 */
[----:B------:R-:W5:Y:S01]  /*0070*/  LDCU.U8 UR7, c[0x0][0x382] ;  /* 0x00007040ff0777ac */ /* 0x000f620008000000 */
[----:B------:R-:W4:Y:S02]  /*0080*/  LDCU.U8 UR6, c[0x0][0x381] ;  /* 0x00007020ff0677ac */ /* 0x000f240008000000 */
[----:B----4-:R-:W-:-:S02]  /*0090*/  ULOP3.LUT UR23, UR23, 0x1, URZ, 0xc0, !UPT ;  /* 0x0000000117177892 */ /* 0x010fc4000f8ec0ff */
[----:B-----5:R-:W-:Y:S02]  /*00a0*/  ULOP3.LUT UR7, UR7, 0x1, URZ, 0xc0, !UPT ;  /* 0x0000000107077892 */ /* 0x020fe4000f8ec0ff */
[----:B------:R-:W-:Y:S02]  /*00b0*/  ULOP3.LUT UR6, UR6, 0x1, URZ, 0xc0, !UPT ;  /* 0x0000000106067892 */ /* 0x000fe4000f8ec0ff */
[----:B------:R-:W-:Y:S02]  /*00c0*/  UISETP.NE.U32.AND UP6, UPT, UR7, 0x1, UPT ;  /* 0x000000010700788c */ /* 0x000fe4000bfc5070 */
[----:B------:R-:W-:Y:S01]  /*00d0*/  UISETP.NE.U32.AND UP5, UPT, UR6, 0x1, UPT ;  /* 0x000000010600788c */ /* 0x000fe2000bfa5070 */
[----:B--2---:R-:W-:Y:S01]  /*00e0*/  IMAD R3, R0, UR4, R3 ;  /* 0x0000000400037c24 */ /* 0x004fe2000f8e0203 */
[----:B------:R-:W2:Y:S03]  /*00f0*/  S2UR UR4, SR_CgaCtaId ;  /* 0x00000000000479c3 */ /* 0x000ea60000008800 */
[----:B---3--:R-:W-:Y:S01]  /*0100*/  IMAD R124, R3, UR5, R106 ;  /* 0x00000005037c7c24 */ /* 0x008fe2000f8e026a */
[----:B------:R-:W3:Y:S04]  /*0110*/  LDCU UR5, c[0x0][0x36c] ;  /* 0x00006d80ff0577ac */ /* 0x000ee80008000800 */
[----:B------:R-:W-:-:S06]  /*0120*/  SHF.R.U32.HI R124, RZ, 0x5, R124 ;  /* 0x00000005ff7c7819 */ /* 0x000fcc000001167c */
[----:B------:R-:W4:Y:S01]  /*0130*/  SHFL.IDX PT, R124, R124, RZ, 0x1f ;  /* 0x00001fff7c7c7589 */ /* 0x000f2200000e0000 */
[----:B---3--:R-:W-:Y:S01]  /*0140*/  UISETP.EQ.U32.AND UP4, UPT, UR5, 0x1, UPT ;  /* 0x000000010500788c */ /* 0x008fe2000bf82070 */
[C---:B----4-:R-:W-:Y:S02]  /*0150*/  ISETP.NE.AND P1, PT, R124.reuse, 0x5, PT ;  /* 0x000000057c00780c */ /* 0x050fe40003f25270 */
[----:B------:R-:W-:-:S11]  /*0160*/  ISETP.NE.AND P0, PT, R124, RZ, PT ;  /* 0x000000ff7c00720c */ /* 0x000fd60003f05270 */
[----:B-12---:R-:W-:Y:S05]  /*0170*/  @P1 BRA `(.L_x_0) ;  /* 0x0000000000501947 */ /* 0x006fea0003800000 */
[----:B------:R-:W1:Y:S02]  /*0180*/  LDCU.64 UR6, c[0x0][0x348] ;  /* 0x00006900ff0677ac */ /* 0x000e640008000a00 */
[----:B-1----:R-:W-:Y:S02]  /*0190*/  UIADD3 UR16, UP1, UPT, UR6, 0x40, URZ ;  /* 0x0000004006107890 */ /* 0x002fe4000ff3e0ff */
[----:B------:R-:W-:Y:S02]  /*01a0*/  UIADD3 UR14, UP0, UPT, UR6, 0xc0, URZ ;  /* 0x000000c0060e7890 */ /* 0x000fe4000ff1e0ff */
[----:B------:R-:W-:Y:S02]  /*01b0*/  UIADD3 UR12, UP3, UPT, UR6, 0x140, URZ ;  /* 0x00000140060c7890 */ /* 0x000fe4000ff7e0ff */
[----:B------:R-:W-:Y:S02]  /*01c0*/  UIADD3 UR10, UP2, UPT, UR6, 0x1c0, URZ ;  /* 0x000001c0060a7890 */ /* 0x000fe4000ff5e0ff */
[----:B------:R-:W-:-:S02]  /*01d0*/  UIADD3.X UR17, UPT, UPT, URZ, UR7, URZ, UP1, !UPT ;  /* 0x00000007ff117290 */ /* 0x000fc40008ffe4ff */
[----:B------:R-:W-:Y:S02]  /*01e0*/  UIADD3 UR8, UP1, UPT, UR6, 0x240, URZ ;  /* 0x0000024006087890 */ /* 0x000fe4000ff3e0ff */
[----:B------:R-:W-:Y:S02]  /*01f0*/  UIADD3.X UR15, UPT, UPT, URZ, UR7, URZ, UP0, !UPT ;  /* 0x00000007ff0f7290 */ /* 0x000fe400087fe4ff */
[----:B------:R-:W-:Y:S02]  /*0200*/  UIADD3 UR6, UP0, UPT, UR6, 0x2c0, URZ ;  /* 0x000002c006067890 */ /* 0x000fe4000ff1e0ff */
[----:B------:R-:W-:Y:S01]  /*0210*/  UIADD3.X UR13, UPT, UPT, URZ, UR7, URZ, UP3, !UPT ;  /* 0x00000007ff0d7290 */ /* 0x000fe20009ffe4ff */
[----:B------:R1:W-:Y:S01]  /*0220*/  UTMACCTL.PF [UR16] ;  /* 0x00000000100079b9 */ /* 0x0003e20008040000 */
[----:B------:R-:W-:-:S03]  /*0230*/  UIADD3.X UR11, UPT, UPT, URZ, UR7, URZ, UP2, !UPT ;  /* 0x00000007ff0b7290 */ /* 0x000fc600097fe4ff */
[----:B------:R1:W-:Y:S01]  /*0240*/  UTMACCTL.PF [UR14] ;  /* 0x000000000e0079b9 */ /* 0x0003e20008040000 */
[----:B------:R-:W-:-:S03]  /*0250*/  UIADD3.X UR9, UPT, UPT, URZ, UR7, URZ, UP1, !UPT ;  /* 0x00000007ff097290 */ /* 0x000fc60008ffe4ff */
[----:B------:R1:W-:Y:S01]  /*0260*/  UTMACCTL.PF [UR12] ;  /* 0x000000000c0079b9 */ /* 0x0003e20008040000 */
[----:B------:R-:W-:Y:S01]  /*0270*/  UIADD3.X UR7, UPT, UPT, URZ, UR7, URZ, UP0, !UPT ;  /* 0x00000007ff077290 */ /* 0x000fe200087fe4ff */
[----:B------:R1:W-:Y:S04]  /*0280*/  UTMACCTL.PF [UR10] ;  /* 0x000000000a0079b9 */ /* 0x0003e80008040000 */
[----:B------:R1:W-:Y:S04]  /*0290*/  UTMACCTL.PF [UR8] ;  /* 0x00000000080079b9 */ /* 0x0003e80008040000 */
[----:B------:R1:W-:Y:S02]  /*02a0*/  UTMACCTL.PF [UR6] ;  /* 0x00000000060079b9 */ /* 0x0003e40008040000 */
[----:B-1----:R-:W-:Y:S01]  /*02b0*/  NOP ;  /* 0x0000000000007918 */ /* 0x002fe20000000000 */
.L_x_0:
[----:B------:R-:W-:Y:S05]  /*02c0*/  @P0 BRA `(.L_x_1) ;  /* 0x0000000000600947 */ /* 0x000fea0003800000 */
[----:B------:R-:W-:Y:S01]  /*02d0*/  UMOV UR6, 0x400 ;  /* 0x0000040000067882 */ /* 0x000fe20000000000 */
[----:B------:R-:W-:Y:S01]  /*02e0*/  UMOV UR5, 0x1 ;  /* 0x0000000100057882 */ /* 0x000fe20000000000 */
[----:B------:R-:W-:Y:S02]  /*02f0*/  ULEA UR6, UR4, UR6, 0x18 ;  /* 0x0000000604067291 */ /* 0x000fe4000f8ec0ff */
[----:B------:R-:W-:-:S04]  /*0300*/  UIADD3 UR8, UPT, UPT, -UR5, 0x100000, URZ ;  /* 0x0010000005087890 */ /* 0x000fc8000fffe1ff */
[----:B------:R-:W-:Y:S02]  /*0310*/  USHF.L.U32 UR9, UR8, 0xb, URZ ;  /* 0x0000000b08097899 */ /* 0x000fe400080006ff */
[----:B------:R-:W-:Y:S01]  /*0320*/  USHF.L.U32 UR8, UR8, 0x1, URZ ;  /* 0x0000000108087899 */ /* 0x000fe200080006ff */
[----:B------:R-:W1:Y:S11]  /*0330*/  FENCE.VIEW.ASYNC.S ;  /* 0x00000000000073c6 */ /* 0x000e760000000000 */
[----:B-1----:R1:W2:Y:S01]  /*0340*/  SYNCS.EXCH.64 URZ, [UR6], UR8 ;  /* 0x0000000806ff75b2 */ /* 0x0022a20008000100 */
[----:B------:R1:W3:Y:S01]  /*0350*/  SYNCS.EXCH.64 URZ, [UR6+0x8], UR8 ;  /* 0x0000080806ff75b2 */ /* 0x0002e20008000100 */
[----:B------:R1:W4:Y:S01]  /*0360*/  SYNCS.EXCH.64 URZ, [UR6+0x10], UR8 ;  /* 0x0000100806ff75b2 */ /* 0x0003220008000100 */
[----:B------:R1:W1:Y:S01]  /*0370*/  SYNCS.EXCH.64 URZ, [UR6+0x18], UR8 ;  /* 0x0000180806ff75b2 */ /* 0x0002620008000100 */
        /* <DEDUP_REMOVED lines=12> */
[----:B------:R-:W-:Y:S01]  /*0440*/  NOP ;  /* 0x0000000000007918 */ /* 0x000fe20000000000 */
.L_x_1:
[----:B------:R-:W-:Y:S01]  /*0450*/  NOP ;  /* 0x0000000000007918 */ /* 0x000fe20000000000 */
[----:B------:R-:W-:Y:S05]  /*0460*/  BRA.U !UP4, `(.L_x_2) ;  /* 0x000000010c087547 */ /* 0x000fea000b800000 */
[----:B-1234-:R-:W-:Y:S01]  /*0470*/  UCGABAR_ARV ;  /* 0x00000000000079c7 */ /* 0x01efe20008000000 */
[----:B------:R-:W-:Y:S05]  /*0480*/  BRA `(.L_x_3) ;  /* 0x0000000000047947 */ /* 0x000fea0003800000 */
.L_x_2:
[----:B-1234-:R-:W-:Y:S01]  /*0490*/  NOP ;  /* 0x0000000000007918 */ /* 0x01efe20000000000 */
.L_x_3:
[----:B------:R-:W-:Y:S05]  /*04a0*/  BRA.U !UP4, `(.L_x_4) ;  /* 0x000000010c0c7547 */ /* 0x000fea000b800000 */
[----:B------:R-:W-:Y:S01]  /*04b0*/  UCGABAR_WAIT ;  /* 0x0000000000007dc7 */ /* 0x000fe20008000000 */
[----:B------:R-:W-:Y:S01]  /*04c0*/  CCTL.IVALL ;  /* 0x00000000ff00798f */ /* 0x000fe20002000000 */
[----:B------:R-:W-:Y:S05]  /*04d0*/  BRA `(.L_x_5) ;  /* 0x0000000000047947 */ /* 0x000fea0003800000 */
.L_x_4:
[----:B------:R-:W-:Y:S06]  /*04e0*/  BAR.SYNC.DEFER_BLOCKING 0x0 ;  /* 0x0000000000007b1d */ /* 0x000fec0000010000 */
.L_x_5:
[----:B------:R-:W-:Y:S05]  /*04f0*/  @P0 BRA `(.L_x_6) ;  /* 0x0000000000400947 */ /* 0x000fea0003800000 */
[----:B------:R-:W-:Y:S01]  /*0500*/  UMOV UR7, 0x400 ;  /* 0x0000040000077882 */ /* 0x000fe20000000000 */
[----:B------:R-:W-:Y:S01]  /*0510*/  UMOV UR6, 0x1 ;  /* 0x0000000100067882 */ /* 0x000fe20000000000 */
[----:B------:R-:W-:Y:S01]  /*0520*/  UMOV UR5, 0x8 ;  /* 0x0000000800057882 */ /* 0x000fe20000000000 */
[----:B------:R-:W-:Y:S02]  /*0530*/  ULEA UR7, UR4, UR7, 0x18 ;  /* 0x0000000704077291 */ /* 0x000fe4000f8ec0ff */
[----:B------:R-:W-:-:S04]  /*0540*/  UIADD3 UR8, UPT, UPT, -UR6, 0x100000, URZ ;  /* 0x0010000006087890 */ /* 0x000fc8000fffe1ff */
[----:B------:R-:W-:Y:S02]  /*0550*/  USHF.L.U32 UR9, UR8, 0xb, URZ ;  /* 0x0000000b08097899 */ /* 0x000fe400080006ff */
[----:B------:R-:W-:Y:S02]  /*0560*/  USHF.L.U32 UR8, UR8, 0x1, URZ ;  /* 0x0000000108087899 */ /* 0x000fe400080006ff */
[----:B------:R-:W-:-:S04]  /*0570*/  UIADD3 UR10, UPT, UPT, -UR5, 0x100000, URZ ;  /* 0x00100000050a7890 */ /* 0x000fc8000fffe1ff */
[----:B------:R-:W-:Y:S02]  /*0580*/  USHF.L.U32 UR11, UR10, 0xb, URZ ;  /* 0x0000000b0a0b7899 */ /* 0x000fe400080006ff */
[----:B------:R-:W-:Y:S01]  /*0590*/  USHF.L.U32 UR10, UR10, 0x1, URZ ;  /* 0x000000010a0a7899 */ /* 0x000fe200080006ff */
[----:B------:R-:W1:Y:S03]  /*05a0*/  FENCE.VIEW.ASYNC.S ;  /* 0x00000000000073c6 */ /* 0x000e660000000000 */
[----:B-1----:R1:W2:Y:S01]  /*05b0*/  SYNCS.EXCH.64 URZ, [UR7+0x80], UR8 ;  /* 0x0000800807ff75b2 */ /* 0x0022a20008000100 */
[----:B------:R1:W3:Y:S07]  /*05c0*/  SYNCS.EXCH.64 URZ, [UR7+0x88], UR8 ;  /* 0x0000880807ff75b2 */ /* 0x0002ee0008000100 */
[----:B------:R1:W4:Y:S01]  /*05d0*/  SYNCS.EXCH.64 URZ, [UR7+0x90], UR10 ;  /* 0x0000900a07ff75b2 */ /* 0x0003220008000100 */
[----:B------:R1:W1:Y:S01]  /*05e0*/  SYNCS.EXCH.64 URZ, [UR7+0x98], UR10 ;  /* 0x0000980a07ff75b2 */ /* 0x0002620008000100 */
[----:B------:R-:W-:Y:S01]  /*05f0*/  NOP ;  /* 0x0000000000007918 */ /* 0x000fe20000000000 */
.L_x_6:
[----:B------:R-:W-:Y:S01]  /*0600*/  NOP ;  /* 0x0000000000007918 */ /* 0x000fe20000000000 */
[----:B------:R-:W-:Y:S05]  /*0610*/  BRA.U !UP4, `(.L_x_7) ;  /* 0x000000010c087547 */ /* 0x000fea000b800000 */
[----:B-1234-:R-:W-:Y:S01]  /*0620*/  UCGABAR_ARV ;  /* 0x00000000000079c7 */ /* 0x01efe20008000000 */
[----:B------:R-:W-:Y:S05]  /*0630*/  BRA `(.L_x_8) ;  /* 0x0000000000047947 */ /* 0x000fea0003800000 */
.L_x_7:
[----:B-1234-:R-:W-:Y:S01]  /*0640*/  NOP ;  /* 0x0000000000007918 */ /* 0x01efe20000000000 */
.L_x_8:
[----:B------:R-:W-:Y:S05]  /*0650*/  BRA.U !UP4, `(.L_x_9) ;  /* 0x000000010c0c7547 */ /* 0x000fea000b800000 */
[----:B------:R-:W-:Y:S01]  /*0660*/  UCGABAR_WAIT ;  /* 0x0000000000007dc7 */ /* 0x000fe20008000000 */
[----:B------:R-:W-:Y:S01]  /*0670*/  CCTL.IVALL ;  /* 0x00000000ff00798f */ /* 0x000fe20002000000 */
[----:B------:R-:W-:Y:S05]  /*0680*/  BRA `(.L_x_10) ;  /* 0x0000000000047947 */ /* 0x000fea0003800000 */
.L_x_9:
[----:B------:R-:W-:Y:S06]  /*0690*/  BAR.SYNC.DEFER_BLOCKING 0x0 ;  /* 0x0000000000007b1d */ /* 0x000fec0000010000 */
.L_x_10:
        /* <DEDUP_REMOVED lines=17> */
.L_x_11:
[----:B------:R-:W-:Y:S01]  /*07b0*/  NOP ;  /* 0x0000000000007918 */ /* 0x000fe20000000000 */
[----:B-1234-:R-:W-:Y:S06]  /*07c0*/  BAR.SYNC.DEFER_BLOCKING 0x0 ;  /* 0x0000000000007b1d */ /* 0x01efec0000010000 */
[----:B------:R-:W-:Y:S05]  /*07d0*/  @P0 BRA `(.L_x_12) ;  /* 0x0000000000280947 */ /* 0x000fea0003800000 */
[----:B------:R-:W-:Y:S01]  /*07e0*/  UMOV UR6, 0x400 ;  /* 0x0000040000067882 */ /* 0x000fe20000000000 */
[----:B------:R-:W-:Y:S01]  /*07f0*/  UMOV UR5, 0x20 ;  /* 0x0000002000057882 */ /* 0x000fe20000000000 */
[----:B------:R-:W-:Y:S02]  /*0800*/  ULEA UR6, UR4, UR6, 0x18 ;  /* 0x0000000604067291 */ /* 0x000fe4000f8ec0ff */
[----:B------:R-:W-:-:S04]  /*0810*/  UIADD3 UR8, UPT, UPT, -UR5, 0x100000, URZ ;  /* 0x0010000005087890 */ /* 0x000fc8000fffe1ff */
[----:B------:R-:W-:Y:S02]  /*0820*/  USHF.L.U32 UR9, UR8, 0xb, URZ ;  /* 0x0000000b08097899 */ /* 0x000fe400080006ff */
[----:B------:R-:W-:Y:S01]  /*0830*/  USHF.L.U32 UR8, UR8, 0x1, URZ ;  /* 0x0000000108087899 */ /* 0x000fe200080006ff */
[----:B------:R-:W-:Y:S01]  /*0840*/  ELECT P0, URZ, PT ;  /* 0x0000000000ff782f */ /* 0x000fe20003800000 */
[----:B------:R-:W1:Y:S10]  /*0850*/  FENCE.VIEW.ASYNC.S ;  /* 0x00000000000073c6 */ /* 0x000e740000000000 */
[----:B-1----:R1:W2:Y:S01]  /*0860*/  SYNCS.EXCH.64 URZ, [UR6+0xc0], UR8 ;  /* 0x0000c00806ff75b2 */ /* 0x0022a20008000100 */
[----:B------:R-:W-:Y:S01]  /*0870*/  NOP ;  /* 0x0000000000007918 */ /* 0x000fe20000000000 */
.L_x_12:
[----:B------:R-:W-:Y:S01]  /*0880*/  NOP ;  /* 0x0000000000007918 */ /* 0x000fe20000000000 */
[----:B------:R-:W-:Y:S05]  /*0890*/  BRA.U !UP4, `(.L_x_13) ;  /* 0x000000010c087547 */ /* 0x000fea000b800000 */
[----:B--2---:R-:W-:Y:S01]  /*08a0*/  UCGABAR_ARV ;  /* 0x00000000000079c7 */ /* 0x004fe20008000000 */
[----:B------:R-:W-:Y:S05]  /*08b0*/  BRA `(.L_x_14) ;  /* 0x0000000000047947 */ /* 0x000fea0003800000 */
.L_x_13:
[----:B--2---:R-:W-:Y:S01]  /*08c0*/  NOP ;  /* 0x0000000000007918 */ /* 0x004fe20000000000 */
.L_x_14:
[----:B------:R-:W-:Y:S01]  /*08d0*/  USHF.L.U32 UR21, UR23, 0x7, URZ ;  /* 0x0000000717157899 */ /* 0x000fe200080006ff */
[----:B------:R-:W-:Y:S05]  /*08e0*/  BRA.U !UP4, `(.L_x_15) ;  /* 0x000000010c0c7547 */ /* 0x000fea000b800000 */
[----:B------:R-:W-:Y:S01]  /*08f0*/  UCGABAR_WAIT ;  /* 0x0000000000007dc7 */ /* 0x000fe20008000000 */
[----:B------:R-:W-:Y:S01]  /*0900*/  CCTL.IVALL ;  /* 0x00000000ff00798f */ /* 0x000fe20002000000 */
[----:B------:R-:W-:Y:S05]  /*0910*/  BRA `(.L_x_16) ;  /* 0x0000000000047947 */ /* 0x000fea0003800000 */
.L_x_15:
[----:B------:R-:W-:Y:S06]  /*0920*/  BAR.SYNC.DEFER_BLOCKING 0x0 ;  /* 0x0000000000007b1d */ /* 0x000fec0000010000 */
.L_x_16:
[----:B------:R-:W-:Y:S01]  /*0930*/  ISETP.NE.AND P0, PT, R124, 0x6, PT ;  /* 0x000000067c00780c */ /* 0x000fe20003f05270 */
[----:B------:R-:W2:-:S12]  /*0940*/  LDCU.64 UR30, c[0x0][0x358] ;  /* 0x00006b00ff1e77ac */ /* 0x000e980008000a00 */
[----:B------:R-:W-:Y:S05]  /*0950*/  @P0 BRA `(.L_x_17) ;  /* 0x0000000800b80947 */ /* 0x000fea0003800000 */
[----:B------:R-:W-:Y:S01]  /*0960*/  LOP3.LUT R0, R106, 0x1f, RZ, 0xc0, !PT ;  /* 0x0000001f6a007812 */ /* 0x000fe200078ec0ff */
[----:B------:R-:W-:Y:S01]  /*0970*/  IMAD.MOV.U32 R19, RZ, RZ, 0x7fffffff ;  /* 0x7fffffffff137424 */ /* 0x000fe200078e00ff */
[----:B-1----:R-:W1:Y:S01]  /*0980*/  S2UR UR9, SR_CTAID.Z ;  /* 0x00000000000979c3 */ /* 0x002e620000002700 */
[----:B------:R-:W1:Y:S01]  /*0990*/  LDCU.64 UR6, c[0x0][0x760] ;  /* 0x0000ec00ff0677ac */ /* 0x000e620008000a00 */
[C---:B------:R-:W-:Y:S01]  /*09a0*/  ISETP.GT.U32.AND P0, PT, R0.reuse, 0x7, PT ;  /* 0x000000070000780c */ /* 0x040fe20003f04070 */
[----:B------:R-:W3:Y:S01]  /*09b0*/  LDCU.U8 UR8, c[0x0][0x768] ;  /* 0x0000ed00ff0877ac */ /* 0x000ee20008000000 */
[----:B------:R-:W4:Y:S01]  /*09c0*/  LDCU.U8 UR10, c[0x0][0x769] ;  /* 0x0000ed20ff0a77ac */ /* 0x000f220008000000 */
[----:B------:R-:W5:Y:S10]  /*09d0*/  LDCU UR14, c[0x0][0x770] ;  /* 0x0000ee00ff0e77ac */ /* 0x000f740008000800 */
[----:B------:R-:W2:Y:S02]  /*09e0*/  @!P0 LDC.64 R2, c[0x0][0x748] ;  /* 0x0001d200ff028b82 */ /* 0x000ea40000000a00 */
[----:B--2---:R-:W-:-:S05]  /*09f0*/  @!P0 IMAD.WIDE.U32 R2, R0, 0x4, R2 ;  /* 0x0000000400028825 */ /* 0x004fca00078e0002 */
[----:B------:R-:W2:Y:S01]  /*0a00*/  @!P0 LDG.E R19, desc[UR30][R2.64] ;  /* 0x0000001e02138981 */ /* 0x000ea2000c1e1900 */
[----:B-1----:R-:W-:Y:S01]  /*0a10*/  UIMAD.WIDE.U32 UR4, UR9, UR7, URZ ;  /* 0x00000007090472a5 */ /* 0x002fe2000f8e00ff */
[----:B------:R-:W-:Y:S01]  /*0a20*/  HFMA2 R0, -RZ, RZ, 0, 5.9604644775390625e-08 ;  /* 0x00000001ff007431 */ /* 0x000fe200000001ff */
[----:B------:R-:W-:Y:S01]  /*0a30*/  UISETP.GT.U32.AND UP0, UPT, UR9, 0x1ff, UPT ;  /* 0x000001ff0900788c */ /* 0x000fe2000bf04070 */
[----:B------:R-:W-:-:S04]  /*0a40*/  IMAD.MOV.U32 R10, RZ, RZ, RZ ;  /* 0x000000ffff0a7224 */ /* 0x000fc800078e00ff */
[----:B------:R-:W-:Y:S02]  /*0a50*/  UMOV UR11, UR5 ;  /* 0x00000005000b7c82 */ /* 0x000fe40008000000 */
[----:B------:R-:W-:Y:S02]  /*0a60*/  UIADD3 UR7, UPT, UPT, -UR11, UR9, URZ ;  /* 0x000000090b077290 */ /* 0x000fe4000fffe1ff */
[----:B------:R-:W1:Y:S02]  /*0a70*/  LDCU.64 UR4, c[0x0][0x778] ;  /* 0x0000ef00ff0477ac */ /* 0x000e640008000a00 */
[----:B---3--:R-:W-:-:S04]  /*0a80*/  USHF.R.U32.HI UR7, URZ, UR8, UR7 ;  /* 0x00000008ff077299 */ /* 0x008fc80008011607 */
[----:B------:R-:W-:-:S04]  /*0a90*/  UIADD3 UR11, UPT, UPT, UR11, UR7, URZ ;  /* 0x000000070b0b7290 */ /* 0x000fc8000fffe0ff */
[----:B----4-:R-:W-:-:S03]  /*0aa0*/  USHF.R.U32.HI UR11, URZ, UR10, UR11 ;  /* 0x0000000aff0b7299 */ /* 0x010fc6000801160b */
[----:B------:R-:W3:Y:S01]  /*0ab0*/  LDCU.U8 UR7, c[0x0][0x780] ;  /* 0x0000f000ff0777ac */ /* 0x000ee20008000000 */
[----:B------:R-:W-:-:S04]  /*0ac0*/  UIADD3 UR11, UPT, UPT, -UR11, URZ, URZ ;  /* 0x000000ff0b0b7290 */ /* 0x000fc8000fffe1ff */
[----:B------:R-:W-:-:S04]  /*0ad0*/  UIMAD UR6, UR11, UR6, UR9 ;  /* 0x000000060b0672a4 */ /* 0x000fc8000f8e0209 */
[----:B-1----:R-:W-:-:S03]  /*0ae0*/  UIMAD.WIDE.U32 UR12, UR6, UR5, URZ ;  /* 0x00000005060c72a5 */ /* 0x002fc6000f8e00ff */
[----:B------:R-:W1:Y:S04]  /*0af0*/  LDCU.U8 UR11, c[0x0][0x781] ;  /* 0x0000f020ff0b77ac */ /* 0x000e680008000000 */
[----:B------:R-:W-:Y:S02]  /*0b00*/  UMOV UR5, UR13 ;  /* 0x0000000d00057c82 */ /* 0x000fe40008000000 */
[----:B------:R-:W-:Y:S02]  /*0b10*/  UIADD3 UR16, UPT, UPT, UR6, -UR5, URZ ;  /* 0x8000000506107290 */ /* 0x000fe4000fffe0ff */
[----:B------:R-:W4:Y:S02]  /*0b20*/  LDCU.U8 UR13, c[0x0][0x774] ;  /* 0x0000ee80ff0d77ac */ /* 0x000f240008000000 */
[----:B---3--:R-:W-:Y:S01]  /*0b30*/  USHF.R.U32.HI UR16, URZ, UR7, UR16 ;  /* 0x00000007ff107299 */ /* 0x008fe20008011610 */
[----:B------:R-:W3:Y:S03]  /*0b40*/  LDCU.U8 UR12, c[0x0][0x775] ;  /* 0x0000eea0ff0c77ac */ /* 0x000ee60008000000 */
[----:B------:R-:W-:Y:S01]  /*0b50*/  UIADD3 UR16, UPT, UPT, UR5, UR16, URZ ;  /* 0x0000001005107290 */ /* 0x000fe2000fffe0ff */
[----:B------:R-:W3:Y:S03]  /*0b60*/  LDCU UR5, c[0x0][0x76c] ;  /* 0x0000ed80ff0577ac */ /* 0x000ee60008000800 */
[----:B-1----:R-:W-:-:S04]  /*0b70*/  USHF.R.U32.HI UR16, URZ, UR11, UR16 ;  /* 0x0000000bff107299 */ /* 0x002fc80008011610 */
[----:B-----5:R-:W-:-:S04]  /*0b80*/  UIMAD.WIDE.U32 UR14, UR16, UR14, URZ ;  /* 0x0000000e100e72a5 */ /* 0x020fc8000f8e00ff */
[----:B------:R-:W-:-:S04]  /*0b90*/  UIADD3 UR14, UPT, UPT, UR16, -UR15, URZ ;  /* 0x8000000f100e7290 */ /* 0x000fc8000fffe0ff */
[----:B----4-:R-:W-:-:S04]  /*0ba0*/  USHF.R.U32.HI UR14, URZ, UR13, UR14 ;  /* 0x0000000dff0e7299 */ /* 0x010fc8000801160e */
[----:B------:R-:W-:-:S04]  /*0bb0*/  UIADD3 UR14, UPT, UPT, UR15, UR14, URZ ;  /* 0x0000000e0f0e7290 */ /* 0x000fc8000fffe0ff */
[----:B---3--:R-:W-:-:S04]  /*0bc0*/  USHF.R.U32.HI UR14, URZ, UR12, UR14 ;  /* 0x0000000cff0e7299 */ /* 0x008fc8000801160e */
[----:B------:R-:W-:-:S04]  /*0bd0*/  UIADD3 UR14, UPT, UPT, -UR14, URZ, URZ ;  /* 0x000000ff0e0e7290 */ /* 0x000fc8000fffe1ff */
[----:B------:R-:W-:Y:S02]  /*0be0*/  UIMAD UR5, UR14, UR5, UR16 ;  /* 0x000000050e0572a4 */ /* 0x000fe4000f8e0210 */
[----:B------:R-:W-:Y:S02]  /*0bf0*/  UIADD3 UR16, UPT, UPT, -UR16, URZ, URZ ;  /* 0x000000ff10107290 */ /* 0x000fe4000fffe1ff */
[----:B------:R-:W-:Y:S02]  /*0c00*/  UIADD3 UR5, UPT, UPT, UR5, UR5, URZ ;  /* 0x0000000505057290 */ /* 0x000fe4000fffe0ff */
[----:B------:R-:W-:Y:S02]  /*0c10*/  UIMAD UR4, UR16, UR4, UR6 ;  /* 0x00000004100472a4 */ /* 0x000fe4000f8e0206 */
[----:B------:R-:W-:-:S04]  /*0c20*/  ULOP3.LUT UR5, UR5, UR23, URZ, 0xfc, !UPT ;  /* 0x0000001705057292 */ /* 0x000fc8000f8efcff */
[----:B------:R-:W-:Y:S02]  /*0c30*/  MOV R5, UR4 ;  /* 0x0000000400057c02 */ /* 0x000fe40008000f00 */
[----:B------:R-:W-:Y:S01]  /*0c40*/  IMAD.U32 R4, RZ, RZ, UR5 ;  /* 0x00000005ff047e24 */ /* 0x000fe2000f8e00ff */
[----:B--2---:R1:W2:Y:S01]  /*0c50*/  SHFL.IDX PT, R2, R19, 0x7, 0x1f ;  /* 0x00e01f0013027f89 */ /* 0x0042a200000e0000 */
[----:B------:R-:W-:Y:S05]  /*0c60*/  BRA.U UP0, `(.L_x_18) ;  /* 0x0000000500807547 */ /* 0x000fea000b800000 */
[----:B------:R-:W3:Y:S01]  /*0c70*/  LDC R7, c[0x0][0x374] ;  /* 0x0000dd00ff077b82 */ /* 0x000ee20000000800 */
[----:B--2---:R-:W-:Y:S01]  /*0c80*/  SHF.R.S32.HI R3, RZ, 0x1f, R2 ;  /* 0x0000001fff037819 */ /* 0x004fe20000011402 */
[----:B------:R-:W-:Y:S02]  /*0c90*/  IMAD.U32 R18, RZ, RZ, UR9 ;  /* 0x00000009ff127e24 */ /* 0x000fe4000f8e00ff */
[----:B------:R-:W-:Y:S01]  /*0ca0*/  IMAD.MOV.U32 R10, RZ, RZ, RZ ;  /* 0x000000ffff0a7224 */ /* 0x000fe200078e00ff */
[----:B------:R-:W-:Y:S01]  /*0cb0*/  LEA.HI R16, R3, R2, RZ, 0x8 ;  /* 0x0000000203107211 */ /* 0x000fe200078f40ff */
[----:B------:R-:W-:Y:S02]  /*0cc0*/  IMAD.MOV.U32 R15, RZ, RZ, RZ ;  /* 0x000000ffff0f7224 */ /* 0x000fe400078e00ff */
[----:B------:R-:W3:Y:S01]  /*0cd0*/  LDC R6, c[0x0][0x370] ;  /* 0x0000dc00ff067b82 */ /* 0x000ee20000000800 */
[----:B------:R-:W-:Y:S02]  /*0ce0*/  LOP3.LUT R3, R16, 0xffffff00, RZ, 0xc0, !PT ;  /* 0xffffff0010037812 */ /* 0x000fe400078ec0ff */
[----:B------:R-:W-:-:S02]  /*0cf0*/  SHF.R.S32.HI R0, RZ, 0x8, R16 ;  /* 0x00000008ff007819 */ /* 0x000fc40000011410 */
[----:B------:R-:W-:Y:S02]  /*0d00*/  ISETP.NE.AND P0, PT, R2, R3, PT ;  /* 0x000000030200720c */ /* 0x000fe40003f05270 */
[----:B------:R-:W-:Y:S01]  /*0d10*/  LEA.HI.SX32 R16, R16, 0xffffffff, 0x18 ;  /* 0xffffffff10107811 */ /* 0x000fe200078fc2ff */
[----:B------:R-:W2:Y:S01]  /*0d20*/  LDC R17, c[0x0][0x378] ;  /* 0x0000de00ff117b82 */ /* 0x000ea20000000800 */
[----:B------:R-:W-:-:S07]  /*0d30*/  ISETP.LT.AND P0, PT, R2, RZ, P0 ;  /* 0x000000ff0200720c */ /* 0x000fce0000701270 */
[----:B------:R-:W4:Y:S06]  /*0d40*/  LDC R12, c[0x0][0x770] ;  /* 0x0001dc00ff0c7b82 */ /* 0x000f2c0000000800 */
[----:B------:R-:W-:Y:S02]  /*0d50*/  @!P0 IMAD.MOV R16, RZ, RZ, R0 ;  /* 0x000000ffff108224 */ /* 0x000fe400078e0200 */
[----:B------:R-:W1:Y:S01]  /*0d60*/  LDC R11, c[0x0][0x76c] ;  /* 0x0001db00ff0b7b82 */ /* 0x000e620000000800 */
[----:B---3--:R-:W-:Y:S02]  /*0d70*/  IMAD R6, R7, R6, RZ ;  /* 0x0000000607067224 */ /* 0x008fe400078e02ff */
[----:B------:R-:W-:-:S05]  /*0d80*/  IMAD.MOV.U32 R0, RZ, RZ, 0x1 ;  /* 0x00000001ff007424 */ /* 0x000fca00078e00ff */
[----:B------:R-:W3:Y:S01]  /*0d90*/  LDC.64 R8, c[0x0][0x760] ;  /* 0x0001d800ff087b82 */ /* 0x000ee20000000a00 */
[----:B--2---:R-:W-:Y:S02]  /*0da0*/  IMAD R17, R6, R17, RZ ;  /* 0x0000001106117224 */ /* 0x004fe400078e02ff */
[----:B------:R-:W-:-:S03]  /*0db0*/  IMAD.MOV.U32 R6, RZ, RZ, -0x1 ;  /* 0xffffffffff067424 */ /* 0x000fc600078e00ff */
[----:B------:R-:W-:Y:S02]  /*0dc0*/  LEA.HI R17, R17, R17, RZ, 0x1 ;  /* 0x0000001111117211 */ /* 0x000fe400078f08ff */
[----:B------:R-:W2:Y:S02]  /*0dd0*/  LDC.64 R2, c[0x0][0x778] ;  /* 0x0001de00ff027b82 */ /* 0x000ea40000000a00 */
[----:B----4-:R-:W-:-:S07]  /*0de0*/  SHF.R.S32.HI R17, RZ, 0x1, R17 ;  /* 0x00000001ff117819 */ /* 0x010fce0000011411 */
.L_x_23:
[----:B------:R-:W-:-:S04]  /*0df0*/  LEA.HI R13, R4, R4, RZ, 0x1 ;  /* 0x00000004040d7211 */ /* 0x000fc800078f08ff */
[----:B------:R-:W-:Y:S02]  /*0e00*/  LOP3.LUT R7, R13, 0xfffffffe, RZ, 0xc0, !PT ;  /* 0xfffffffe0d077812 */ /* 0x000fe400078ec0ff */
[----:B------:R-:W-:Y:S02]  /*0e10*/  SHF.R.S32.HI R13, RZ, 0x1, R13 ;  /* 0x00000001ff0d7819 */ /* 0x000fe4000001140d */
[----:B------:R-:W-:-:S03]  /*0e20*/  ISETP.NE.AND P0, PT, R4, R7, PT ;  /* 0x000000070400720c */ /* 0x000fc60003f05270 */
[----:B------:R-:W-:Y:S01]  /*0e30*/  VIADD R7, R13, 0xffffffff ;  /* 0xffffffff0d077836 */ /* 0x000fe20000000000 */
[----:B------:R-:W-:-:S13]  /*0e40*/  ISETP.LT.AND P0, PT, R4, RZ, P0 ;  /* 0x000000ff0400720c */ /* 0x000fda0000701270 */
[----:B------:R-:W-:-:S05]  /*0e50*/  @!P0 IMAD.MOV R7, RZ, RZ, R13 ;  /* 0x000000ffff078224 */ /* 0x000fca00078e020d */
[----:B------:R-:W-:-:S13]  /*0e60*/  ISETP.GE.AND P0, PT, R7, R16, PT ;  /* 0x000000100700720c */ /* 0x000fda0003f06270 */
[----:B------:R-:W-:Y:S05]  /*0e70*/  @P0 BRA `(.L_x_19) ;  /* 0x0000000000940947 */ /* 0x000fea0003800000 */
[----:B------:R-:W-:-:S04]  /*0e80*/  SHF.L.U32 R14, R7, 0x8, RZ ;  /* 0x00000008070e7819 */ /* 0x000fc800000006ff */
[----:B------:R-:W-:-:S13]  /*0e90*/  ISETP.GE.AND P0, PT, R14, R15, PT ;  /* 0x0000000f0e00720c */ /* 0x000fda0003f06270 */
[----:B------:R-:W-:Y:S05]  /*0ea0*/  @!P0 BRA `(.L_x_20) ;  /* 0x0000000000388947 */ /* 0x000fea0003800000 */
[----:B------:R-:W-:Y:S01]  /*0eb0*/  VIADD R7, R6, 0x1 ;  /* 0x0000000106077836 */ /* 0x000fe20000000000 */
[----:B------:R-:W-:-:S04]  /*0ec0*/  MOV R6, 0xffffffff ;  /* 0xffffffff00067802 */ /* 0x000fc80000000f00 */
[----:B------:R-:W-:-:S13]  /*0ed0*/  ISETP.GT.U32.AND P0, PT, R7, 0x1f, PT ;  /* 0x0000001f0700780c */ /* 0x000fda0003f04070 */
[----:B------:R-:W-:Y:S05]  /*0ee0*/  @P0 BRA `(.L_x_21) ;  /* 0x0000000000240947 */ /* 0x000fea0003800000 */
[----:B------:R-:W-:Y:S01]  /*0ef0*/  ISETP.GT.AND P0, PT, R19, R14, PT ;  /* 0x0000000e1300720c */ /* 0x000fe20003f04270 */
[----:B------:R-:W-:-:S05]  /*0f00*/  IMAD.MOV.U32 R6, RZ, RZ, -0x1 ;  /* 0xffffffffff067424 */ /* 0x000fca00078e00ff */
[----:B------:R-:W-:-:S07]  /*0f10*/  SHF.L.U32 R7, R6, R7, RZ ;  /* 0x0000000706077219 */ /* 0x000fce00000006ff */
[----:B------:R-:W-:-:S04]  /*0f20*/  VOTE.ANY R6, PT, P0 ;  /* 0x0000000000067806 */ /* 0x000fc800000e0100 */
[----:B------:R-:W-:-:S05]  /*0f30*/  LOP3.LUT P0, R7, R6, RZ, R7, 0xa0, !PT ;  /* 0x000000ff06077212 */ /* 0x000fca000780a007 */
[----:B------:R-:W-:-:S05]  /*0f40*/  VIADD R6, R7, 0xffffffff ;  /* 0xffffffff07067836 */ /* 0x000fca0000000000 */
[----:B------:R-:W-:-:S04]  /*0f50*/  LOP3.LUT R7, R7, R6, RZ, 0xc, !PT ;  /* 0x0000000607077212 */ /* 0x000fc800078e0cff */
[----:B------:R-:W4:Y:S02]  /*0f60*/  POPC R6, R7 ;  /* 0x0000000700067309 */ /* 0x000f240000000000 */
[----:B----4-:R-:W-:-:S07]  /*0f70*/  SEL R6, R6, 0xffffffff, P0 ;  /* 0xffffffff06067807 */ /* 0x010fce0000000000 */
.L_x_21:
[----:B------:R4:W3:Y:S02]  /*0f80*/  SHFL.IDX PT, R15, R19, R6, 0x1f ;  /* 0x00001f06130f7589 */ /* 0x0008e400000e0000 */
.L_x_20:
[----:B------:R-:W5:Y:S01]  /*0f90*/  S2R R13, SR_CgaCtaId ;  /* 0x00000000000d7919 */ /* 0x000f620000008800 */
[----:B------:R-:W-:Y:S01]  /*0fa0*/  MOV R14, 0x400 ;  /* 0x00000400000e7802 */ /* 0x000fe20000000f00 */
[----:B------:R-:W-:-:S03]  /*0fb0*/  IMAD.U32 R21, R0, -0x80000000, RZ ;  /* 0x8000000000157824 */ /* 0x000fc600078e00ff */
[----:B-----5:R-:W-:-:S05]  /*0fc0*/  LEA R13, R13, R14, 0x18 ;  /* 0x0000000e0d0d7211 */ /* 0x020fca00078ec0ff */
[----:B------:R-:W-:-:S04]  /*0fd0*/  IMAD R14, R10, 0x8, R13 ;  /* 0x000000080a0e7824 */ /* 0x000fc800078e020d */
[----:B------:R-:W5:Y:S02]  /*0fe0*/  SYNCS.PHASECHK.TRANS64.TRYWAIT P0, [R14+URZ+0xb0], R21 ;  /* 0x0000b0150e0075a7 */ /* 0x000f6400080011ff */
[----:B-----5:R-:W-:Y:S05]  /*0ff0*/  @!P0 BRA `(.L_x_22) ;  /* 0x0000004400a08947 */ /* 0x020fea0003800000 */
.L_x_88:
[----:B------:R-:W-:Y:S01]  /*1000*/  ELECT P0, URZ, PT ;  /* 0x0000000000ff782f */ /* 0x000fe20003800000 */
[----:B------:R-:W-:-:S12]  /*1010*/  IMAD.MOV.U32 R7, RZ, RZ, 0x1 ;  /* 0x00000001ff077424 */ /* 0x000fd800078e00ff */
[C---:B------:R-:W-:Y:S02]  /*1020*/  @P0 IMAD R13, R10.reuse, 0x10, R13 ;  /* 0x000000100a0d0824 */ /* 0x040fe400078e020d */
[----:B------:R-:W-:-:S03]  /*1030*/  VIADD R10, R10, 0x1 ;  /* 0x000000010a0a7836 */ /* 0x000fc60000000000 */
[----:B------:R4:W-:Y:S02]  /*1040*/  @P0 STS.128 [R13+0x37410], R4 ;  /* 0x037410040d000388 */ /* 0x0009e40000000c00 */
[----:B------:R-:W-:Y:S01]  /*1050*/  ISETP.NE.AND P0, PT, R10, 0x2, PT ;  /* 0x000000020a00780c */ /* 0x000fe20003f05270 */
[----:B------:R5:W-:Y:S06]  /*1060*/  MEMBAR.ALL.CTA ;  /* 0x0000000000007992 */ /* 0x000bec0000008000 */
[----:B-----5:R-:W5:Y:S01]  /*1070*/  FENCE.VIEW.ASYNC.S ;  /* 0x00000000000073c6 */ /* 0x020f620000000000 */
[----:B----4-:R-:W-:-:S02]  /*1080*/  SEL R21, RZ, 0x1, P0 ;  /* 0x00000001ff157807 */ /* 0x010fc40000000000 */
[----:B------:R-:W-:Y:S02]  /*1090*/  SEL R10, R10, RZ, P0 ;  /* 0x000000ff0a0a7207 */ /* 0x000fe40000000000 */
[----:B------:R-:W-:Y:S01]  /*10a0*/  LOP3.LUT R0, R0, R21, RZ, 0x3c, !PT ;  /* 0x0000001500007212 */ /* 0x000fe200078e3cff */
[----:B-----5:R-:W-:Y:S06]  /*10b0*/  BAR.SYNC.DEFER_BLOCKING 0x4, 0x20 ;  /* 0x0100800000007b1d */ /* 0x020fec0000010000 */
[----:B------:R4:W-:Y:S02]  /*10c0*/  SYNCS.ARRIVE.TRANS64.ART0 RZ, [R14+URZ+0xa0], R7 ;  /* 0x0000a0070eff79a7 */ /* 0x0009e400085000ff */
.L_x_19:
[----:B------:R-:W-:-:S04]  /*10d0*/  IMAD.IADD R18, R17, 0x1, R18 ;  /* 0x0000000111127824 */ /* 0x000fc800078e0212 */
[C---:B---3--:R-:W-:Y:S01]  /*10e0*/  IMAD.HI.U32 R5, R18.reuse, R9, RZ ;  /* 0x0000000912057227 */ /* 0x048fe200078e00ff */
[----:B------:R-:W-:-:S04]  /*10f0*/  ISETP.GE.AND P0, PT, R18, 0x200, PT ;  /* 0x000002001200780c */ /* 0x000fc80003f06270 */
[----:B------:R-:W-:-:S04]  /*1100*/  IADD3 R4, PT, PT, R18, -R5, RZ ;  /* 0x8000000512047210 */ /* 0x000fc80007ffe0ff */
[----:B------:R-:W-:-:S05]  /*1110*/  SHF.R.U32.HI R4, RZ, UR8, R4 ;  /* 0x00000008ff047c19 */ /* 0x000fca0008011604 */
[----:B------:R-:W-:-:S05]  /*1120*/  IMAD.IADD R5, R5, 0x1, R4 ;  /* 0x0000000105057824 */ /* 0x000fca00078e0204 */
[----:B------:R-:W-:-:S04]  /*1130*/  SHF.R.U32.HI R5, RZ, UR10, R5 ;  /* 0x0000000aff057c19 */ /* 0x000fc80008011605 */
[----:B------:R-:W-:-:S05]  /*1140*/  IADD3 R5, PT, PT, -R5, RZ, RZ ;  /* 0x000000ff05057210 */ /* 0x000fca0007ffe1ff */
[----:B----4-:R-:W-:-:S04]  /*1150*/  IMAD R14, R8, R5, R18 ;  /* 0x00000005080e7224 */ /* 0x010fc800078e0212 */
[----:B--2---:R-:W-:-:S04]  /*1160*/  IMAD.HI.U32 R5, R14, R3, RZ ;  /* 0x000000030e057227 */ /* 0x004fc800078e00ff */
[----:B------:R-:W-:-:S05]  /*1170*/  IMAD.IADD R4, R14, 0x1, -R5 ;  /* 0x000000010e047824 */ /* 0x000fca00078e0a05 */
[----:B------:R-:W-:-:S04]  /*1180*/  SHF.R.U32.HI R4, RZ, UR7, R4 ;  /* 0x00000007ff047c19 */ /* 0x000fc80008011604 */
[----:B------:R-:W-:-:S04]  /*1190*/  IADD3 R5, PT, PT, R5, R4, RZ ;  /* 0x0000000405057210 */ /* 0x000fc80007ffe0ff */
[----:B------:R-:W-:-:S05]  /*11a0*/  SHF.R.U32.HI R5, RZ, UR11, R5 ;  /* 0x0000000bff057c19 */ /* 0x000fca0008011605 */
[----:B------:R-:W-:-:S04]  /*11b0*/  IMAD.HI.U32 R7, R5, R12, RZ ;  /* 0x0000000c05077227 */ /* 0x000fc800078e00ff */
[----:B------:R-:W-:-:S05]  /*11c0*/  IMAD.IADD R4, R5, 0x1, -R7 ;  /* 0x0000000105047824 */ /* 0x000fca00078e0a07 */
[----:B------:R-:W-:-:S04]  /*11d0*/  SHF.R.U32.HI R4, RZ, UR13, R4 ;  /* 0x0000000dff047c19 */ /* 0x000fc80008011604 */
[----:B------:R-:W-:-:S04]  /*11e0*/  IADD3 R4, PT, PT, R7, R4, RZ ;  /* 0x0000000407047210 */ /* 0x000fc80007ffe0ff */
[----:B------:R-:W-:-:S05]  /*11f0*/  SHF.R.U32.HI R4, RZ, UR12, R4 ;  /* 0x0000000cff047c19 */ /* 0x000fca0008011604 */
[----:B------:R-:W-:-:S04]  /*1200*/  IMAD.MOV R4, RZ, RZ, -R4 ;  /* 0x000000ffff047224 */ /* 0x000fc800078e0a04 */
[----:B-1----:R-:W-:Y:S01]  /*1210*/  IMAD R4, R11, R4, R5 ;  /* 0x000000040b047224 */ /* 0x002fe200078e0205 */
[----:B------:R-:W-:-:S03]  /*1220*/  IADD3 R5, PT, PT, -R5, RZ, RZ ;  /* 0x000000ff05057210 */ /* 0x000fc60007ffe1ff */
[----:B------:R-:W-:Y:S02]  /*1230*/  IMAD.IADD R4, R4, 0x1, R4 ;  /* 0x0000000104047824 */ /* 0x000fe400078e0204 */
[----:B------:R-:W-:-:S03]  /*1240*/  IMAD R5, R2, R5, R14 ;  /* 0x0000000502057224 */ /* 0x000fc600078e020e */
[----:B------:R-:W-:Y:S01]  /*1250*/  LOP3.LUT R4, R4, UR23, RZ, 0xfc, !PT ;  /* 0x0000001704047c12 */ /* 0x000fe2000f8efcff */
[----:B------:R-:W-:Y:S06]  /*1260*/  @!P0 BRA `(.L_x_23) ;  /* 0xfffffff800e08947 */ /* 0x000fec000383ffff */
.L_x_18:
[----:B------:R-:W3:Y:S01]  /*1270*/  S2UR UR4, SR_CgaCtaId ;  /* 0x00000000000479c3 */ /* 0x000ee20000008800 */
[----:B------:R-:W-:Y:S01]  /*1280*/  UMOV UR5, 0x400 ;  /* 0x0000040000057882 */ /* 0x000fe20000000000 */
[----:B------:R-:W-:Y:S01]  /*1290*/  IMAD.U32 R6, R0, -0x80000000, RZ ;  /* 0x8000000000067824 */ /* 0x000fe200078e00ff */
[C---:B------:R-:W-:Y:S01]  /*12a0*/  ISETP.NE.AND P0, PT, R10.reuse, 0x1, PT ;  /* 0x000000010a00780c */ /* 0x040fe20003f05270 */
[----:B------:R-:W-:-:S05]  /*12b0*/  VIADD R3, R10, 0x2 ;  /* 0x000000020a037836 */ /* 0x000fca0000000000 */
[----:B------:R-:W-:Y:S01]  /*12c0*/  SEL R3, R3, 0x1, P0 ;  /* 0x0000000103037807 */ /* 0x000fe20000000000 */
[----:B---3--:R-:W-:-:S06]  /*12d0*/  ULEA UR5, UR4, UR5, 0x18 ;  /* 0x0000000504057291 */ /* 0x008fcc000f8ec0ff */
[----:B--2---:R-:W-:-:S04]  /*12e0*/  LEA R2, R10, UR5, 0x3 ;  /* 0x000000050a027c11 */ /* 0x004fc8000f8e18ff */
[----:B------:R-:W2:Y:S02]  /*12f0*/  SYNCS.PHASECHK.TRANS64.TRYWAIT P1, [R2+URZ+0xb0], R6 ;  /* 0x0000b006020075a7 */ /* 0x000ea400080211ff */
[----:B--2---:R-:W-:Y:S05]  /*1300*/  @!P1 BRA `(.L_x_24) ;  /* 0x0000004000f49947 */ /* 0x004fea0003800000 */
.L_x_90:
[----:B------:R-:W-:Y:S02]  /*1310*/  ELECT P2, URZ, PT ;  /* 0x0000000000ff782f */ /* 0x000fe40003840000 */
[C---:B------:R-:W-:Y:S01]  /*1320*/  ISETP.NE.AND P0, PT, R3.reuse, 0x2, PT ;  /* 0x000000020300780c */ /* 0x040fe20003f05270 */
[----:B--2---:R-:W-:Y:S02]  /*1330*/  IMAD.MOV.U32 R7, RZ, RZ, RZ ;  /* 0x000000ffff077224 */ /* 0x004fe400078e00ff */
[----:B------:R-:W-:Y:S01]  /*1340*/  IMAD.MOV.U32 R11, RZ, RZ, 0x1 ;  /* 0x00000001ff0b7424 */ /* 0x000fe200078e00ff */
[----:B------:R-:W-:Y:S02]  /*1350*/  ISETP.EQ.XOR P1, PT, R10, 0x1, !P0 ;  /* 0x000000010a00780c */ /* 0x000fe40004722a70 */
[----:B------:R-:W-:Y:S02]  /*1360*/  SEL R3, R3, RZ, P0 ;  /* 0x000000ff03037207 */ /* 0x000fe40000000000 */
[----:B------:R-:W-:-:S02]  /*1370*/  SEL R9, RZ, 0x1, !P1 ;  /* 0x00000001ff097807 */ /* 0x000fc40004800000 */
[----:B------:R-:W-:Y:S02]  /*1380*/  LEA R3, R3, UR5, 0x3 ;  /* 0x0000000503037c11 */ /* 0x000fe4000f8e18ff */
[----:B------:R-:W-:Y:S01]  /*1390*/  @P2 LEA R10, R10, UR5, 0x4 ;  /* 0x000000050a0a2c11 */ /* 0x000fe2000f8e20ff */
[----:B------:R-:W-:Y:S01]  /*13a0*/  @P2 IMAD.MOV.U32 R6, RZ, RZ, -0x1 ;  /* 0xffffffffff062424 */ /* 0x000fe200078e00ff */
[----:B------:R-:W-:-:S04]  /*13b0*/  LOP3.LUT R9, R0, R9, RZ, 0x3c, !PT ;  /* 0x0000000900097212 */ /* 0x000fc800078e3cff */
[----:B------:R3:W-:Y:S01]  /*13c0*/  @P2 STS.128 [R10+0x37410], R4 ;  /* 0x037410040a002388 */ /* 0x0007e20000000c00 */
[----:B------:R-:W-:Y:S01]  /*13d0*/  IMAD.U32 R8, R9, -0x80000000, RZ ;  /* 0x8000000009087824 */ /* 0x000fe200078e00ff */
[----:B------:R2:W-:Y:S06]  /*13e0*/  MEMBAR.ALL.CTA ;  /* 0x0000000000007992 */ /* 0x0005ec0000008000 */
[----:B--2---:R-:W2:Y:S02]  /*13f0*/  FENCE.VIEW.ASYNC.S ;  /* 0x00000000000073c6 */ /* 0x004ea40000000000 */
[----:B--2---:R-:W-:Y:S06]  /*1400*/  BAR.SYNC.DEFER_BLOCKING 0x4, 0x20 ;  /* 0x0100800000007b1d */ /* 0x004fec0000010000 */
[----:B------:R3:W-:Y:S01]  /*1410*/  SYNCS.ARRIVE.TRANS64.ART0 RZ, [R2+URZ+0xa0], R11 ;  /* 0x0000a00b02ff79a7 */ /* 0x0007e200085000ff */
[----:B------:R-:W2:Y:S02]  /*1420*/  SYNCS.PHASECHK.TRANS64.TRYWAIT P0, [R3+URZ+0xb0], R8 ;  /* 0x0000b008030075a7 */ /* 0x000ea400080011ff */
[----:B--23--:R-:W-:Y:S05]  /*1430*/  @!P0 BRA `(.L_x_25) ;  /* 0x0000004000c08947 */ /* 0x00cfea0003800000 */
.L_x_17:
[----:B------:R-:W-:Y:S01]  /*1440*/  ISETP.NE.AND P0, PT, R124, 0x5, PT ;  /* 0x000000057c00780c */ /* 0x000fe20003f05270 */
[----:B------:R-:W-:-:S04]  /*1450*/  ULEA.HI UR14, UR4, UR4, URZ, 0x1 ;  /* 0x00000004040e7291 */ /* 0x000fc8000f8f08ff */
[----:B------:R-:W-:-:S04]  /*1460*/  ULOP3.LUT UR22, UR14, 0xfffffffe, URZ, 0xc0, !UPT ;  /* 0xfffffffe0e167892 */ /* 0x000fc8000f8ec0ff */
[----:B------:R-:W-:-:S04]  /*1470*/  UIADD3 UR15, UPT, UPT, -UR22, UR4, URZ ;  /* 0x00000004160f7290 */ /* 0x000fc8000fffe1ff */
[----:B------:R-:W-:Y:S08]  /*1480*/  @P0 BRA `(.L_x_26) ;  /* 0x0000000800680947 */ /* 0x000ff00003800000 */
[----:B------:R-:W-:Y:S02]  /*1490*/  UMOV UR34, 0x400 ;  /* 0x0000040000227882 */ /* 0x000fe40000000000 */
[----:B------:R-:W-:-:S09]  /*14a0*/  ULEA UR34, UR4, UR34, 0x18 ;  /* 0x0000002204227291 */ /* 0x000fd2000f8ec0ff */
[----:B------:R-:W3:Y:S02]  /*14b0*/  SYNCS.PHASECHK.TRANS64.TRYWAIT P0, [UR34+0xa0], RZ ;  /* 0x0000a0ffff0075a7 */ /* 0x000ee40008001122 */
[----:B---3--:R-:W-:Y:S05]  /*14c0*/  @!P0 BRA `(.L_x_27) ;  /* 0x0000004000b48947 */ /* 0x008fea0003800000 */
.L_x_93:
[----:B------:R-:W4:Y:S01]  /*14d0*/  LDS.128 R4, [UR34+0x37410] ;  /* 0x03741022ff047984 */ /* 0x000f220008000c00 */
[----:B---3--:R-:W-:Y:S01]  /*14e0*/  HFMA2 R0, -RZ, RZ, 0, 5.9604644775390625e-08 ;  /* 0x00000001ff007431 */ /* 0x008fe200000001ff */
[----:B------:R-:W-:Y:S01]  /*14f0*/  UMOV UR36, 0x1 ;  /* 0x0000000100247882 */ /* 0x000fe20000000000 */
[----:B------:R-:W-:Y:S01]  /*1500*/  UMOV UR35, URZ ;  /* 0x000000ff00237c82 */ /* 0x000fe20008000000 */
[----:B------:R3:W-:Y:S06]  /*1510*/  MEMBAR.ALL.CTA ;  /* 0x0000000000007992 */ /* 0x0007ec0000008000 */
[----:B---3--:R-:W3:Y:S02]  /*1520*/  FENCE.VIEW.ASYNC.S ;  /* 0x00000000000073c6 */ /* 0x008ee40000000000 */
[----:B---3--:R3:W-:Y:S01]  /*1530*/  SYNCS.ARRIVE.TRANS64.ART0 RZ, [UR34+0xb0], R0 ;  /* 0x0000b000ffff79a7 */ /* 0x0087e20008500022 */
[----:B----4-:R-:W-:-:S13]  /*1540*/  ISETP.NE.AND P0, PT, R7, 0x1, PT ;  /* 0x000000010700780c */ /* 0x010fda0003f05270 */
[----:B---3--:R-:W-:Y:S05]  /*1550*/  @P0 BRA `(.L_x_28) ;  /* 0x00000004009c0947 */ /* 0x008fea0003800000 */
[----:B------:R-:W-:Y:S01]  /*1560*/  R2UR UR5, R4 ;  /* 0x00000000040572ca */ /* 0x000fe200000e0000 */
[----:B------:R-:W-:Y:S01]  /*1570*/  IMAD.MOV.U32 R8, RZ, RZ, 0x1 ;  /* 0x00000001ff087424 */ /* 0x000fe200078e00ff */
[----:B------:R-:W-:Y:S01]  /*1580*/  R2UR UR11, R5 ;  /* 0x00000000050b72ca */ /* 0x000fe200000e0000 */
[----:B------:R-:W-:Y:S01]  /*1590*/  IMAD.MOV.U32 R2, RZ, RZ, RZ ;  /* 0x000000ffff027224 */ /* 0x000fe200078e00ff */
[----:B------:R-:W-:Y:S01]  /*15a0*/  R2UR UR28, R6 ;  /* 0x00000000061c72ca */ /* 0x000fe200000e0000 */
[----:B------:R-:W3:Y:S01]  /*15b0*/  LDCU.64 UR46, c[0x0][0x348] ;  /* 0x00006900ff2e77ac */ /* 0x000ee20008000a00 */
[----:B------:R-:W-:Y:S01]  /*15c0*/  USHF.L.U32 UR10, UR15, 0x7, URZ ;  /* 0x000000070f0a7899 */ /* 0x000fe200080006ff */
[----:B------:R-:W-:Y:S01]  /*15d0*/  UMOV UR36, 0x1 ;  /* 0x0000000100247882 */ /* 0x000fe20000000000 */
[----:B------:R-:W-:-:S11]  /*15e0*/  UMOV UR35, URZ ;  /* 0x000000ff00237c82 */ /* 0x000fd60008000000 */
.L_x_34:
[----:B------:R-:W-:Y:S02]  /*15f0*/  USHF.L.U32 UR4, UR36, 0x1f, URZ ;  /* 0x0000001f24047899 */ /* 0x000fe400080006ff */
[----:B-1----:R-:W-:Y:S02]  /*1600*/  ULEA UR6, UR35, UR34, 0x3 ;  /* 0x0000002223067291 */ /* 0x002fe4000f8e18ff */
[----:B---3--:R-:W-:Y:S02]  /*1610*/  UIADD3 UR42, UP2, UPT, UR46, 0xc0, URZ ;  /* 0x000000c02e2a7890 */ /* 0x008fe4000ff5e0ff */
[----:B------:R-:W-:Y:S01]  /*1620*/  MOV R0, UR4 ;  /* 0x0000000400007c02 */ /* 0x000fe20008000f00 */
[----:B------:R-:W-:Y:S02]  /*1630*/  ULEA.HI UR4, UR5, UR5, URZ, 0x1 ;  /* 0x0000000505047291 */ /* 0x000fe4000f8f08ff */
[----:B------:R-:W-:Y:S02]  /*1640*/  ULEA UR27, UR11, UR23, 0x1 ;  /* 0x000000170b1b7291 */ /* 0x000fe4000f8e08ff */
[----:B------:R1:W3:Y:S01]  /*1650*/  SYNCS.PHASECHK.TRANS64.TRYWAIT P1, [UR6+0x40], R0 ;  /* 0x00004000ff0075a7 */ /* 0x0002e20008021106 */
[----:B------:R-:W-:-:S02]  /*1660*/  ULOP3.LUT UR6, UR4, 0xfffffffe, URZ, 0xc0, !UPT ;  /* 0xfffffffe04067892 */ /* 0x000fc4000f8ec0ff */
[----:B------:R-:W-:Y:S02]  /*1670*/  USHF.R.S32.HI UR4, URZ, 0x1, UR4 ;  /* 0x00000001ff047899 */ /* 0x000fe40008011404 */
[----:B------:R-:W-:Y:S02]  /*1680*/  UISETP.NE.AND UP4, UPT, UR5, UR6, UPT ;  /* 0x000000060500728c */ /* 0x000fe4000bf85270 */
[----:B------:R-:W-:Y:S02]  /*1690*/  UIADD3 UR7, UPT, UPT, UR4, -0x1, URZ ;  /* 0xffffffff04077890 */ /* 0x000fe4000fffe0ff */
[----:B------:R-:W-:Y:S02]  /*16a0*/  UISETP.LT.AND UP4, UPT, UR5, URZ, UP4 ;  /* 0x000000ff0500728c */ /* 0x000fe4000a781270 */
[----:B------:R-:W-:Y:S02]  /*16b0*/  UIADD3 UR44, UP3, UPT, UR46, 0x40, URZ ;  /* 0x000000402e2c7890 */ /* 0x000fe4000ff7e0ff */
[----:B------:R-:W-:-:S02]  /*16c0*/  UIADD3 UR40, UP1, UPT, UR46, 0x140, URZ ;  /* 0x000001402e287890 */ /* 0x000fc4000ff3e0ff */
[----:B------:R-:W-:Y:S02]  /*16d0*/  UIADD3 UR38, UP0, UPT, UR46, 0x1c0, URZ ;  /* 0x000001c02e267890 */ /* 0x000fe4000ff1e0ff */
[----:B------:R-:W-:Y:S02]  /*16e0*/  UIADD3.X UR43, UPT, UPT, URZ, UR47, URZ, UP2, !UPT ;  /* 0x0000002fff2b7290 */ /* 0x000fe400097fe4ff */
[----:B------:R-:W-:Y:S02]  /*16f0*/  UIADD3.X UR45, UPT, UPT, URZ, UR47, URZ, UP3, !UPT ;  /* 0x0000002fff2d7290 */ /* 0x000fe40009ffe4ff */
[----:B------:R-:W-:Y:S02]  /*1700*/  @!UP4 UIADD3 UR7, UPT, UPT, UR4, URZ, URZ ;  /* 0x000000ff0407c290 */ /* 0x000fe4000fffe0ff */
[----:B------:R-:W-:Y:S02]  /*1710*/  UIADD3.X UR41, UPT, UPT, URZ, UR47, URZ, UP1, !UPT ;  /* 0x0000002fff297290 */ /* 0x000fe40008ffe4ff */
[----:B------:R-:W-:-:S02]  /*1720*/  UIADD3 UR19, UPT, UPT, UR7, UR7, URZ ;  /* 0x0000000707137290 */ /* 0x000fc4000fffe0ff */
[----:B------:R-:W-:Y:S02]  /*1730*/  UIADD3.X UR39, UPT, UPT, URZ, UR47, URZ, UP0, !UPT ;  /* 0x0000002fff277290 */ /* 0x000fe400087fe4ff */
[----:B------:R-:W-:Y:S02]  /*1740*/  USHF.L.U32 UR27, UR27, 0x6, URZ ;  /* 0x000000061b1b7899 */ /* 0x000fe400080006ff */
[----:B------:R-:W-:Y:S02]  /*1750*/  ULEA UR7, UR7, UR21, 0x8 ;  /* 0x0000001507077291 */ /* 0x000fe4000f8e40ff */
[----:B------:R-:W-:Y:S02]  /*1760*/  ULOP3.LUT UR19, UR19, UR23, URZ, 0xfc, !UPT ;  /* 0x0000001713137292 */ /* 0x000fe4000f8efcff */
[----:B------:R-:W-:Y:S01]  /*1770*/  UISETP.NE.AND UP2, UPT, UR23, URZ, UPT ;  /* 0x000000ff1700728c */ /* 0x000fe2000bf45270 */
[----:B------:R-:W-:Y:S01]  /*1780*/  UMOV UR20, URZ ;  /* 0x000000ff00147c82 */ /* 0x000fe20008000000 */
[----:B-1----:R-:W-:-:S09]  /*1790*/  UMOV UR18, URZ ;  /* 0x000000ff00127c82 */ /* 0x002fd20008000000 */
.L_x_32:
[----:B------:R-:W-:Y:S02]  /*17a0*/  USHF.L.U32 UR6, UR20, 0x7, URZ ;  /* 0x0000000714067899 */ /* 0x000fe400080006ff */
[----:B------:R-:W-:Y:S01]  /*17b0*/  ULEA UR5, UR35, UR34, 0x3 ;  /* 0x0000002223057291 */ /* 0x000fe2000f8e18ff */
[----:B---34-:R-:W-:Y:S11]  /*17c0*/  @P1 BRA `(.L_x_29) ;  /* 0x0000000000101947 */ /* 0x018ff60003800000 */
[----:B------:R-:W-:-:S06]  /*17d0*/  USHF.L.U32 UR4, UR36, 0x1f, URZ ;  /* 0x0000001f24047899 */ /* 0x000fcc00080006ff */
[----:B------:R-:W-:-:S04]  /*17e0*/  MOV R0, UR4 ;  /* 0x0000000400007c02 */ /* 0x000fc80008000f00 */
[----:B------:R-:W1:Y:S02]  /*17f0*/  SYNCS.PHASECHK.TRANS64.TRYWAIT P0, [UR5+0x40], R0 ;  /* 0x00004000ff0075a7 */ /* 0x000e640008001105 */
[----:B-1----:R-:W-:Y:S05]  /*1800*/  @!P0 BRA `(.L_x_30) ;  /* 0x0000003c00fc8947 */ /* 0x002fea0003800000 */
.L_x_29:
[----:B------:R-:W-:Y:S05]  /*1810*/  BRA.U UP2, `(.L_x_31) ;  /* 0x00000001020c7547 */ /* 0x000fea000b800000 */
[----:B------:R-:W-:-:S13]  /*1820*/  ELECT P0, URZ, PT ;  /* 0x0000000000ff782f */ /* 0x000fda0003800000 */
[----:B-1----:R-:W-:-:S04]  /*1830*/  @P0 MOV R0, 0xc800 ;  /* 0x0000c80000000802 */ /* 0x002fc80000000f00 */
[----:B------:R3:W-:Y:S03]  /*1840*/  @P0 SYNCS.ARRIVE.TRANS64 RZ, [UR5], R0 ;  /* 0x00000000ffff09a7 */ /* 0x0007e60008000005 */
.L_x_31:
[----:B------:R-:W-:Y:S01]  /*1850*/  ULEA UR4, UR35, UR34, 0xe ;  /* 0x0000002223047291 */ /* 0x000fe2000f8e70ff */
[----:B------:R-:W-:Y:S01]  /*1860*/  PLOP3.LUT P1, PT, PT, PT, PT, 0x80, 0x8 ;  /* 0x000000000008781c */ /* 0x000fe20003f2f070 */
[----:B------:R-:W-:Y:S02]  /*1870*/  ULEA UR24, UR35, UR34, 0xd ;  /* 0x0000002223187291 */ /* 0x000fe4000f8e68ff */
[----:B------:R-:W-:Y:S02]  /*1880*/  ULEA UR16, UR35, UR34, 0x9 ;  /* 0x0000002223107291 */ /* 0x000fe4000f8e48ff */
[----:B------:R-:W-:Y:S02]  /*1890*/  UIADD3 UR35, UPT, UPT, UR35, 0x1, URZ ;  /* 0x0000000123237890 */ /* 0x000fe4000fffe0ff */
[----:B------:R-:W-:Y:S02]  /*18a0*/  UISETP.GT.U32.AND UP0, UPT, UR20, 0x1e, UPT ;  /* 0x0000001e1400788c */ /* 0x000fe4000bf04070 */
[----:B------:R-:W-:-:S02]  /*18b0*/  UISETP.NE.AND UP1, UPT, UR35, 0x8, UPT ;  /* 0x000000082300788c */ /* 0x000fc4000bf25270 */
[----:B------:R-:W-:Y:S02]  /*18c0*/  ULEA UR8, UR15, UR16, 0x8 ;  /* 0x000000100f087291 */ /* 0x000fe4000f8e40ff */
[----:B------:R-:W-:Y:S01]  /*18d0*/  USEL UR9, URZ, 0x1, UP1 ;  /* 0x00000001ff097887 */ /* 0x000fe20008800000 */
[----:B------:R-:W-:Y:S01]  /*18e0*/  PLOP3.LUT P0, PT, PT, PT, UP0, 0x80, 0x8 ;  /* 0x000000000008781c */ /* 0x000fe20003f0f008 */
[----:B------:R-:W-:Y:S02]  /*18f0*/  ULOP3.LUT UR5, UR5, 0xfefffff8, URZ, 0xc0, !UPT ;  /* 0xfefffff805057892 */ /* 0x000fe4000f8ec0ff */
[----:B------:R-:W-:Y:S02]  /*1900*/  ULOP3.LUT UR36, UR36, UR9, URZ, 0x3c, !UPT ;  /* 0x0000000924247292 */ /* 0x000fe4000f8e3cff */
[----:B------:R-:W-:Y:S02]  /*1910*/  UIADD3 UR4, UPT, UPT, UR4, 0x5400, URZ ;  /* 0x0000540004047890 */ /* 0x000fe4000fffe0ff */
[----:B------:R-:W-:-:S02]  /*1920*/  USEL UR35, UR35, URZ, UP1 ;  /* 0x000000ff23237287 */ /* 0x000fc40008800000 */
[----:B------:R-:W-:Y:S02]  /*1930*/  UIADD3 UR24, UPT, UPT, UR24, 0x25400, URZ ;  /* 0x0002540018187890 */ /* 0x000fe4000fffe0ff */
[----:B------:R-:W-:Y:S02]  /*1940*/  UIADD3 UR16, UPT, UPT, UR16, 0x35400, URZ ;  /* 0x0003540010107890 */ /* 0x000fe4000fffe0ff */
[----:B------:R-:W-:Y:S01]  /*1950*/  UIADD3 UR8, UPT, UPT, UR8, 0x36400, URZ ;  /* 0x0003640008087890 */ /* 0x000fe2000fffe0ff */
[----:B------:R-:W-:Y:S01]  /*1960*/  UTMALDG.2D.2CTA [UR4], [UR44], desc[URZ] ;  /* 0x0000ff042c0075b4 */ /* 0x000fe20008209000 */
[----:B------:R-:W-:Y:S02]  /*1970*/  @!UP0 USHF.L.U32 UR32, UR36, 0x1f, URZ ;  /* 0x0000001f24208899 */ /* 0x000fe400080006ff */
[----:B------:R-:W-:Y:S01]  /*1980*/  @!UP0 ULEA UR33, UR35, UR34, 0x3 ;  /* 0x0000002223218291 */ /* 0x000fe2000f8e18ff */
[----:B------:R-:W-:Y:S01]  /*1990*/  UMOV UR26, UR6 ;  /* 0x00000006001a7c82 */ /* 0x000fe20008000000 */
[----:B------:R-:W-:Y:S01]  /*19a0*/  UMOV UR25, UR5 ;  /* 0x0000000500197c82 */ /* 0x000fe20008000000 */
[----:B------:R-:W-:Y:S01]  /*19b0*/  UMOV UR17, UR5 ;  /* 0x0000000500117c82 */ /* 0x000fe20008000000 */
[----:B-1-3--:R-:W-:Y:S01]  /*19c0*/  IMAD.U32 R0, RZ, RZ, UR32 ;  /* 0x00000020ff007e24 */ /* 0x00afe2000f8e00ff */
[----:B------:R-:W-:Y:S01]  /*19d0*/  UMOV UR29, 0x30000 ;  /* 0x00030000001d7882 */ /* 0x000fe20000000000 */
[----:B------:R-:W-:Y:S01]  /*19e0*/  UMOV UR12, UR20 ;  /* 0x00000014000c7c82 */ /* 0x000fe20008000000 */
[----:B------:R-:W-:Y:S01]  /*19f0*/  UMOV UR13, UR28 ;  /* 0x0000001c000d7c82 */ /* 0x000fe20008000000 */
[----:B------:R-:W-:Y:S01]  /*1a00*/  UMOV UR9, UR5 ;  /* 0x0000000500097c82 */ /* 0x000fe20008000000 */
[----:B------:R-:W-:Y:S01]  /*1a10*/  UTMALDG.3D.2CTA [UR24], [UR42], desc[URZ] ;  /* 0x0000ff182a0075b4 */ /* 0x000fe20008211000 */
[----:B------:R-:W-:-:S04]  /*1a20*/  UIADD3 UR32, UPT, UPT, UR20, 0x1, URZ ;  /* 0x0000000114207890 */ /* 0x000fc8000fffe0ff */
[----:B------:R-:W-:Y:S01]  /*1a30*/  UISETP.NE.AND UP0, UPT, UR32, 0x20, UPT ;  /* 0x000000202000788c */ /* 0x000fe2000bf05270 */
[----:B------:R1:W-:Y:S01]  /*1a40*/  UTMALDG.3D.2CTA [UR16], [UR40], desc[URZ] ;  /* 0x0000ff10280075b4 */ /* 0x0003e20008211000 */
[----:B------:R4:W-:Y:S01]  /*1a50*/  UTMALDG.4D.MULTICAST.2CTA [UR8], [UR38], UR29, desc[URZ] ;  /* 0x0000ff08260073b4 */ /* 0x0009e2000821981d */
[----:B------:R4:W3:Y:S01]  /*1a60*/  @!P0 SYNCS.PHASECHK.TRANS64.TRYWAIT P1, [UR33+0x40], R0 ;  /* 0x00004000ff0085a7 */ /* 0x0008e20008021121 */
[----:B-1----:R-:W-:-:S05]  /*1a70*/  UMOV UR20, UR32 ;  /* 0x0000002000147c82 */ /* 0x002fca0008000000 */
[----:B------:R-:W-:Y:S05]  /*1a80*/  BRA.U UP0, `(.L_x_32) ;  /* 0xfffffffd00447547 */ /* 0x000fea000b83ffff */
[----:B--2---:R-:W-:Y:S02]  /*1a90*/  LEA R3, R8, UR34, 0x3 ;  /* 0x0000002208037c11 */ /* 0x004fe4000f8e18ff */
[----:B------:R-:W-:-:S04]  /*1aa0*/  SHF.L.U32 R4, R2, 0x1f, RZ ;  /* 0x0000001f02047819 */ /* 0x000fc800000006ff */
[----:B------:R-:W1:Y:S02]  /*1ab0*/  SYNCS.PHASECHK.TRANS64.TRYWAIT P0, [R3+URZ+0xa0], R4 ;  /* 0x0000a004030075a7 */ /* 0x000e6400080011ff */
[----:B-1----:R-:W-:Y:S05]  /*1ac0*/  @!P0 BRA `(.L_x_33) ;  /* 0x0000003c006c8947 */ /* 0x002fea0003800000 */
.L_x_96:
[C---:B------:R-:W-:Y:S01]  /*1ad0*/  LEA R4, R8.reuse, UR34, 0x4 ;  /* 0x0000002208047c11 */ /* 0x040fe2000f8e20ff */
[----:B------:R-:W-:Y:S02]  /*1ae0*/  VIADD R8, R8, 0x1 ;  /* 0x0000000108087836 */ /* 0x000fe40000000000 */
[----:B----4-:R-:W-:-:S03]  /*1af0*/  IMAD.MOV.U32 R0, RZ, RZ, 0x1 ;  /* 0x00000001ff007424 */ /* 0x010fc600078e00ff */
[----:B-1----:R-:W1:Y:S01]  /*1b00*/  LDS.128 R4, [R4+0x37410] ;  /* 0x0374100004047984 */ /* 0x002e620000000c00 */
[C---:B---3--:R-:W-:Y:S01]  /*1b10*/  ISETP.NE.AND P1, PT, R8.reuse, 0x2, PT ;  /* 0x000000020800780c */ /* 0x048fe20003f25270 */
[----:B------:R2:W-:Y:S06]  /*1b20*/  MEMBAR.ALL.CTA ;  /* 0x0000000000007992 */ /* 0x0005ec0000008000 */
[----:B--2---:R-:W2:Y:S01]  /*1b30*/  FENCE.VIEW.ASYNC.S ;  /* 0x00000000000073c6 */ /* 0x004ea20000000000 */
[----:B------:R-:W-:Y:S01]  /*1b40*/  SEL R8, R8, RZ, P1 ;  /* 0x000000ff08087207 */ /* 0x000fe20000800000 */
[----:B--2---:R2:W-:Y:S01]  /*1b50*/  SYNCS.ARRIVE.TRANS64.ART0 RZ, [R3+URZ+0xb0], R0 ;  /* 0x0000b00003ff79a7 */ /* 0x0045e200085000ff */
[----:B-1----:R-:W-:-:S02]  /*1b60*/  ISETP.NE.AND P0, PT, R7, 0x1, PT ;  /* 0x000000010700780c */ /* 0x002fc40003f05270 */
[----:B------:R-:W-:Y:S02]  /*1b70*/  R2UR UR5, R4 ;  /* 0x00000000040572ca */ /* 0x000fe400000e0000 */
[----:B------:R-:W-:Y:S02]  /*1b80*/  R2UR UR11, R5 ;  /* 0x00000000050b72ca */ /* 0x000fe400000e0000 */
[----:B------:R-:W-:Y:S02]  /*1b90*/  R2UR UR28, R6 ;  /* 0x00000000061c72ca */ /* 0x000fe400000e0000 */
[----:B--2---:R-:W-:-:S04]  /*1ba0*/  SEL R3, RZ, 0x1, P1 ;  /* 0x00000001ff037807 */ /* 0x004fc80000800000 */
[----:B------:R-:W-:Y:S01]  /*1bb0*/  LOP3.LUT R2, R2, R3, RZ, 0x3c, !PT ;  /* 0x0000000302027212 */ /* 0x000fe200078e3cff */
[----:B------:R-:W-:Y:S08]  /*1bc0*/  @!P0 BRA `(.L_x_34) ;  /* 0xfffffff800888947 */ /* 0x000ff0000383ffff */
.L_x_28:
[----:B------:R-:W-:Y:S02]  /*1bd0*/  UIADD3 UR4, UPT, UPT, UR35, 0x2, URZ ;  /* 0x0000000223047890 */ /* 0x000fe4000fffe0ff */
[----:B------:R-:W-:-:S04]  /*1be0*/  UISETP.NE.AND UP0, UPT, UR35, 0x7, UPT ;  /* 0x000000072300788c */ /* 0x000fc8000bf05270 */
[----:B------:R-:W-:-:S04]  /*1bf0*/  USEL UR4, UR4, 0x1, UP0 ;  /* 0x0000000104047887 */ /* 0x000fc80008000000 */
[----:B-1----:R-:W-:Y:S02]  /*1c00*/  UIADD3 UR6, UPT, UPT, UR4, 0x1, URZ ;  /* 0x0000000104067890 */ /* 0x002fe4000fffe0ff */
[----:B------:R-:W-:-:S04]  /*1c10*/  UISETP.NE.AND UP1, UPT, UR4, 0x8, UPT ;  /* 0x000000080400788c */ /* 0x000fc8000bf25270 */
[----:B------:R-:W-:Y:S02]  /*1c20*/  USEL UR6, UR6, 0x1, UP1 ;  /* 0x0000000106067887 */ /* 0x000fe40008800000 */
[----:B------:R-:W-:Y:S02]  /*1c30*/  UISETP.EQ.XOR UP1, UPT, UR35, 0x7, !UP1 ;  /* 0x000000072300788c */ /* 0x000fe4000cf22a70 */
[----:B------:R-:W-:Y:S02]  /*1c40*/  UIADD3 UR5, UPT, UPT, UR6, 0x1, URZ ;  /* 0x0000000106057890 */ /* 0x000fe4000fffe0ff */
[----:B------:R-:W-:Y:S02]  /*1c50*/  UISETP.NE.AND UP0, UPT, UR6, 0x8, UPT ;  /* 0x000000080600788c */ /* 0x000fe4000bf05270 */
[----:B------:R-:W-:Y:S02]  /*1c60*/  UISETP.EQ.XOR UP1, UPT, UR6, 0x8, UP1 ;  /* 0x000000080600788c */ /* 0x000fe40008f22a70 */
[----:B------:R-:W-:-:S04]  /*1c70*/  USEL UR5, UR5, 0x1, UP0 ;  /* 0x0000000105057887 */ /* 0x000fc80008000000 */
        /* <DEDUP_REMOVED lines=12> */
[----:B------:R-:W-:Y:S02]  /*1d40*/  UISETP.EQ.XOR UP1, UPT, UR5, 0x8, UP1 ;  /* 0x000000080500788c */ /* 0x000fe40008f22a70 */
[----:B------:R-:W-:Y:S02]  /*1d50*/  UISETP.NE.AND UP0, UPT, UR5, 0x8, UPT ;  /* 0x000000080500788c */ /* 0x000fe4000bf05270 */
[----:B------:R-:W-:Y:S02]  /*1d60*/  USEL UR4, URZ, 0x1, !UP1 ;  /* 0x00000001ff047887 */ /* 0x000fe4000c800000 */
[----:B------:R-:W-:Y:S02]  /*1d70*/  USEL UR5, UR5, URZ, UP0 ;  /* 0x000000ff05057287 */ /* 0x000fe40008000000 */
[----:B------:R-:W-:Y:S02]  /*1d80*/  ULOP3.LUT UR4, UR36, UR4, URZ, 0x3c, !UPT ;  /* 0x0000000424047292 */ /* 0x000fe4000f8e3cff */
[----:B------:R-:W-:-:S02]  /*1d90*/  ULEA UR5, UR5, UR34, 0x3 ;  /* 0x0000002205057291 */ /* 0x000fc4000f8e18ff */
[----:B------:R-:W-:Y:S02]  /*1da0*/  USHF.L.U32 UR4, UR4, 0x1f, URZ ;  /* 0x0000001f04047899 */ /* 0x000fe400080006ff */
[----:B------:R-:W-:-:S04]  /*1db0*/  UISETP.NE.AND UP0, UPT, UR23, URZ, UPT ;  /* 0x000000ff1700728c */ /* 0x000fc8000bf05270 */
[----:B------:R-:W-:-:S04]  /*1dc0*/  MOV R0, UR4 ;  /* 0x0000000400007c02 */ /* 0x000fc80008000f00 */
[----:B------:R-:W1:Y:S02]  /*1dd0*/  SYNCS.PHASECHK.TRANS64.TRYWAIT P0, [UR5+0x40], R0 ;  /* 0x00004000ff0075a7 */ /* 0x000e640008001105 */
[----:B-1----:R-:W-:Y:S05]  /*1de0*/  @!P0 BRA `(.L_x_35) ;  /* 0x0000003800bc8947 */ /* 0x002fea0003800000 */
.L_x_98:
[----:B------:R-:W-:Y:S05]  /*1df0*/  BRA.U UP0, `(.L_x_26) ;  /* 0x00000001000c7547 */ /* 0x000fea000b800000 */
[----:B------:R-:W-:-:S13]  /*1e00*/  ELECT P0, URZ, PT ;  /* 0x0000000000ff782f */ /* 0x000fda0003800000 */
[----:B-1----:R-:W-:-:S04]  /*1e10*/  @P0 MOV R0, 0xc800 ;  /* 0x0000c80000000802 */ /* 0x002fc80000000f00 */
[----:B------:R3:W-:Y:S03]  /*1e20*/  @P0 SYNCS.ARRIVE.TRANS64 RZ, [UR5], R0 ;  /* 0x00000000ffff09a7 */ /* 0x0007e60008000005 */
.L_x_26:
[----:B------:R-:W-:-:S13]  /*1e30*/  ISETP.NE.AND P0, PT, R124, 0x4, PT ;  /* 0x000000047c00780c */ /* 0x000fda0003f05270 */
[----:B------:R-:W-:Y:S05]  /*1e40*/  @P0 BRA `(.L_x_36) ;  /* 0x0000000c00440947 */ /* 0x000fea0003800000 */
[----:B------:R-:W4:Y:S01]  /*1e50*/  S2UR UR12, SR_CgaCtaId ;  /* 0x00000000000c79c3 */ /* 0x000f220000008800 */
[----:B------:R-:W-:Y:S01]  /*1e60*/  NOP ;  /* 0x0000000000007918 */ /* 0x000fe20000000000 */
[----:B------:R-:W-:Y:S02]  /*1e70*/  UMOV UR4, 0x400 ;  /* 0x0000040000047882 */ /* 0x000fe40000000000 */
[----:B----4-:R-:W-:-:S04]  /*1e80*/  ULEA UR12, UR12, UR4, 0x18 ;  /* 0x000000040c0c7291 */ /* 0x010fc8000f8ec0ff */
[----:B------:R-:W-:Y:S06]  /*1e90*/  BAR.SYNC.DEFER_BLOCKING 0x3, 0xa0 ;  /* 0x00c2800000007b1d */ /* 0x000fec0000010000 */
[----:B-1-3--:R-:W1:Y:S01]  /*1ea0*/  LDS R0, [UR12+0xc8] ;  /* 0x0000c80cff007984 */ /* 0x00ae620008000800 */
[----:B------:R-:W3:Y:S02]  /*1eb0*/  SYNCS.PHASECHK.TRANS64.TRYWAIT P0, [UR12+0xa0], RZ ;  /* 0x0000a0ffff0075a7 */ /* 0x000ee4000800110c */
[----:B-1-3--:R-:W-:Y:S05]  /*1ec0*/  @!P0 BRA `(.L_x_37) ;  /* 0x0000003800a48947 */ /* 0x00afea0003800000 */
.L_x_100:
[----:B--2---:R-:W2:Y:S01]  /*1ed0*/  LDS R3, [UR12+0x3741c] ;  /* 0x03741c0cff037984 */ /* 0x004ea20008000800 */
[----:B-1----:R-:W-:Y:S01]  /*1ee0*/  IMAD.MOV.U32 R2, RZ, RZ, 0x1 ;  /* 0x00000001ff027424 */ /* 0x002fe200078e00ff */
[----:B------:R-:W-:Y:S01]  /*1ef0*/  R2UR UR35, R0 ;  /* 0x00000000002372ca */ /* 0x000fe200000e0000 */
[----:B------:R-:W-:Y:S01]  /*1f00*/  UMOV UR33, 0x1 ;  /* 0x0000000100217882 */ /* 0x000fe20000000000 */
[----:B------:R1:W-:Y:S06]  /*1f10*/  MEMBAR.ALL.CTA ;  /* 0x0000000000007992 */ /* 0x0003ec0000008000 */
[----:B-1----:R-:W1:Y:S01]  /*1f20*/  FENCE.VIEW.ASYNC.S ;  /* 0x00000000000073c6 */ /* 0x002e620000000000 */
[----:B------:R-:W-:Y:S01]  /*1f30*/  UMOV UR34, 0x1 ;  /* 0x0000000100227882 */ /* 0x000fe20000000000 */
[----:B------:R-:W-:Y:S01]  /*1f40*/  IMAD.MOV.U32 R0, RZ, RZ, 0x1 ;  /* 0x00000001ff007424 */ /* 0x000fe200078e00ff */
[----:B-1----:R1:W-:Y:S01]  /*1f50*/  SYNCS.ARRIVE.TRANS64.ART0 RZ, [UR12+0xb0], R2 ;  /* 0x0000b002ffff79a7 */ /* 0x0023e2000850000c */
[----:B--2---:R-:W-:-:S13]  /*1f60*/  ISETP.NE.AND P0, PT, R3, 0x1, PT ;  /* 0x000000010300780c */ /* 0x004fda0003f05270 */
[----:B-1----:R-:W-:Y:S05]  /*1f70*/  @P0 BRA `(.L_x_38) ;  /* 0x0000000800b00947 */ /* 0x002fea0003800000 */
[----:B------:R-:W-:Y:S01]  /*1f80*/  UIADD3 UR10, UPT, UPT, UR35, 0x100, URZ ;  /* 0x00000100230a7890 */ /* 0x000fe2000fffe0ff */
[----:B------:R-:W-:Y:S01]  /*1f90*/  HFMA2 R5, -RZ, RZ, 0, 5.9604644775390625e-08 ;  /* 0x00000001ff057431 */ /* 0x000fe200000001ff */
[----:B------:R-:W-:Y:S01]  /*1fa0*/  UIADD3 UR8, UPT, UPT, UR35, 0x40000100, URZ ;  /* 0x4000010023087890 */ /* 0x000fe2000fffe0ff */
[----:B------:R-:W-:Y:S01]  /*1fb0*/  MOV R4, RZ ;  /* 0x000000ff00047202 */ /* 0x000fe20000000f00 */
[----:B------:R-:W-:Y:S02]  /*1fc0*/  UIADD3 UR6, UPT, UPT, UR35, -0x7fffff00, URZ ;  /* 0x8000010023067890 */ /* 0x000fe4000fffe0ff */
[----:B------:R-:W-:Y:S02]  /*1fd0*/  UIADD3 UR4, UPT, UPT, UR35, -0x3fffff00, URZ ;  /* 0xc000010023047890 */ /* 0x000fe4000fffe0ff */
[----:B------:R-:W-:Y:S02]  /*1fe0*/  UIADD3 UR11, UPT, UPT, UR35, 0x110, URZ ;  /* 0x00000110230b7890 */ /* 0x000fe4000fffe0ff */
[----:B------:R-:W-:Y:S01]  /*1ff0*/  USHF.R.U32.HI UR32, URZ, 0x1, UR10 ;  /* 0x00000001ff207899 */ /* 0x000fe2000801160a */
[----:B------:R-:W-:Y:S01]  /*2000*/  UMOV UR36, 0x10a02000 ;  /* 0x10a0200000247882 */ /* 0x000fe20000000000 */
[----:B------:R-:W-:-:S02]  /*2010*/  UIADD3 UR9, UPT, UPT, UR35, 0x40000110, URZ ;  /* 0x4000011023097890 */ /* 0x000fc4000fffe0ff */
[----:B------:R-:W-:Y:S02]  /*2020*/  UIADD3 UR7, UPT, UPT, UR35, -0x7ffffef0, URZ ;  /* 0x8000011023077890 */ /* 0x000fe4000fffe0ff */
[----:B------:R-:W-:Y:S02]  /*2030*/  UIADD3 UR5, UPT, UPT, UR35, -0x3ffffef0, URZ ;  /* 0xc000011023057890 */ /* 0x000fe4000fffe0ff */
[----:B------:R-:W-:Y:S02]  /*2040*/  USHF.R.U32.HI UR28, URZ, 0x1, UR8 ;  /* 0x00000001ff1c7899 */ /* 0x000fe40008011608 */
[----:B------:R-:W-:Y:S02]  /*2050*/  USHF.R.U32.HI UR25, URZ, 0x1, UR6 ;  /* 0x00000001ff197899 */ /* 0x000fe40008011606 */
[----:B------:R-:W-:Y:S02]  /*2060*/  USHF.R.U32.HI UR16, URZ, 0x1, UR4 ;  /* 0x00000001ff107899 */ /* 0x000fe40008011604 */
[----:B------:R-:W-:-:S02]  /*2070*/  UIADD3 UR18, UPT, UPT, UR12, 0x36400, URZ ;  /* 0x000364000c127890 */ /* 0x000fc4000fffe0ff */
[----:B------:R-:W-:Y:S02]  /*2080*/  UIADD3 UR19, UPT, UPT, UR12, 0x35400, URZ ;  /* 0x000354000c137890 */ /* 0x000fe4000fffe0ff */
[----:B------:R-:W-:Y:S02]  /*2090*/  UIADD3 UR20, UPT, UPT, UR12, 0x5400, URZ ;  /* 0x000054000c147890 */ /* 0x000fe4000fffe0ff */
[----:B------:R-:W-:Y:S02]  /*20a0*/  UIADD3 UR24, UPT, UPT, UR12, 0x25400, URZ ;  /* 0x000254000c187890 */ /* 0x000fe4000fffe0ff */
[----:B------:R-:W-:Y:S02]  /*20b0*/  ULOP3.LUT UR37, UR15, 0x1, URZ, 0x3c, !UPT ;  /* 0x000000010f257892 */ /* 0x000fe4000f8e3cff */
[----:B------:R-:W-:Y:S02]  /*20c0*/  USEL UR34, URZ, 0x4000, UP6 ;  /* 0x00004000ff227887 */ /* 0x000fe4000b000000 */
[----:B------:R-:W-:-:S02]  /*20d0*/  USHF.R.U32.HI UR29, URZ, 0x1a, UR11 ;  /* 0x0000001aff1d7899 */ /* 0x000fc4000801160b */
[----:B------:R-:W-:Y:S02]  /*20e0*/  USEL UR36, UR36, 0x10a00000, !UP5 ;  /* 0x10a0000024247887 */ /* 0x000fe4000e800000 */
[----:B------:R-:W-:Y:S02]  /*20f0*/  ULOP3.LUT UR32, UR32, 0x60000000, URZ, 0xc0, !UPT ;  /* 0x6000000020207892 */ /* 0x000fe4000f8ec0ff */
[----:B------:R-:W-:Y:S02]  /*2100*/  USHF.R.U32.HI UR27, URZ, 0x1a, UR9 ;  /* 0x0000001aff1b7899 */ /* 0x000fe40008011609 */
[----:B------:R-:W-:Y:S02]  /*2110*/  USHF.R.U32.HI UR17, URZ, 0x1a, UR7 ;  /* 0x0000001aff117899 */ /* 0x000fe40008011607 */
[----:B------:R-:W-:Y:S02]  /*2120*/  USHF.R.U32.HI UR13, URZ, 0x1a, UR5 ;  /* 0x0000001aff0d7899 */ /* 0x000fe40008011605 */
[----:B------:R-:W-:-:S02]  /*2130*/  ULOP3.LUT UR28, UR28, 0x60000000, URZ, 0xc0, !UPT ;  /* 0x600000001c1c7892 */ /* 0x000fc4000f8ec0ff */
[----:B------:R-:W-:Y:S02]  /*2140*/  ULOP3.LUT UR25, UR25, 0x60000000, URZ, 0xc0, !UPT ;  /* 0x6000000019197892 */ /* 0x000fe4000f8ec0ff */
[----:B------:R-:W-:Y:S02]  /*2150*/  ULOP3.LUT UR16, UR16, 0x60000000, URZ, 0xc0, !UPT ;  /* 0x6000000010107892 */ /* 0x000fe4000f8ec0ff */
[----:B------:R-:W-:Y:S02]  /*2160*/  USHF.L.U32 UR26, UR33, UR15, URZ ;  /* 0x0000000f211a7299 */ /* 0x000fe400080006ff */
[----:B------:R-:W-:Y:S02]  /*2170*/  USHF.R.U32.HI UR18, URZ, 0x4, UR18 ;  /* 0x00000004ff127899 */ /* 0x000fe40008011612 */
[----:B------:R-:W-:Y:S02]  /*2180*/  USHF.R.U32.HI UR19, URZ, 0x4, UR19 ;  /* 0x00000004ff137899 */ /* 0x000fe40008011613 */
[----:B------:R-:W-:-:S02]  /*2190*/  USHF.R.U32.HI UR20, URZ, 0x4, UR20 ;  /* 0x00000004ff147899 */ /* 0x000fc40008011614 */
[----:B------:R-:W-:Y:S02]  /*21a0*/  USHF.R.U32.HI UR24, URZ, 0x4, UR24 ;  /* 0x00000004ff187899 */ /* 0x000fe40008011618 */
[----:B------:R-:W-:Y:S02]  /*21b0*/  USHF.L.U32 UR33, UR33, UR37, URZ ;  /* 0x0000002521217299 */ /* 0x000fe400080006ff */
[----:B------:R-:W-:Y:S02]  /*21c0*/  UIADD3 UR36, UPT, UPT, UR34, UR36, URZ ;  /* 0x0000002422247290 */ /* 0x000fe4000fffe0ff */
[----:B------:R-:W-:Y:S02]  /*21d0*/  ULOP3.LUT UR29, UR32, 0x30, UR29, 0xf8, !UPT ;  /* 0x00000030201d7892 */ /* 0x000fe4000f8ef81d */
[----:B------:R-:W-:Y:S02]  /*21e0*/  ULOP3.LUT UR27, UR28, 0x30, UR27, 0xf8, !UPT ;  /* 0x000000301c1b7892 */ /* 0x000fe4000f8ef81b */
[----:B------:R-:W-:-:S02]  /*21f0*/  ULOP3.LUT UR17, UR25, 0x30, UR17, 0xf8, !UPT ;  /* 0x0000003019117892 */ /* 0x000fc4000f8ef811 */
[----:B------:R-:W-:Y:S02]  /*2200*/  ULOP3.LUT UR13, UR16, 0x30, UR13, 0xf8, !UPT ;  /* 0x00000030100d7892 */ /* 0x000fe4000f8ef80d */
[----:B------:R-:W-:Y:S02]  /*2210*/  ULOP3.LUT UR18, UR18, 0x3fc0, URZ, 0xc0, !UPT ;  /* 0x00003fc012127892 */ /* 0x000fe4000f8ec0ff */
[----:B------:R-:W-:Y:S02]  /*2220*/  ULOP3.LUT UR19, UR19, 0x3fc0, URZ, 0xc0, !UPT ;  /* 0x00003fc013137892 */ /* 0x000fe4000f8ec0ff */
[----:B------:R-:W-:Y:S02]  /*2230*/  ULOP3.LUT UR20, UR20, 0x3fc0, URZ, 0xc0, !UPT ;  /* 0x00003fc014147892 */ /* 0x000fe4000f8ec0ff */
[----:B------:R-:W-:Y:S02]  /*2240*/  ULOP3.LUT UR24, UR24, 0x3fc0, URZ, 0xc0, !UPT ;  /* 0x00003fc018187892 */ /* 0x000fe4000f8ec0ff */
[----:B------:R-:W-:-:S02]  /*2250*/  ULOP3.LUT UR26, UR33, 0xffff, UR26, 0xc8, !UPT ;  /* 0x0000ffff211a7892 */ /* 0x000fc4000f8ec81a */
[----:B------:R-:W-:Y:S02]  /*2260*/  ULOP3.LUT UR43, UR29, UR36, URZ, 0xfc, !UPT ;  /* 0x000000241d2b7292 */ /* 0x000fe4000f8efcff */
[----:B------:R-:W-:Y:S02]  /*2270*/  ULOP3.LUT UR41, UR27, UR36, URZ, 0xfc, !UPT ;  /* 0x000000241b297292 */ /* 0x000fe4000f8efcff */
[----:B------:R-:W-:Y:S02]  /*2280*/  ULOP3.LUT UR39, UR17, UR36, URZ, 0xfc, !UPT ;  /* 0x0000002411277292 */ /* 0x000fe4000f8efcff */
[----:B------:R-:W-:Y:S02]  /*2290*/  ULOP3.LUT UR37, UR13, UR36, URZ, 0xfc, !UPT ;  /* 0x000000240d257292 */ /* 0x000fe4000f8efcff */
[----:B------:R-:W-:Y:S02]  /*22a0*/  UISETP.NE.AND UP0, UPT, UR23, URZ, UPT ;  /* 0x000000ff1700728c */ /* 0x000fe4000bf05270 */
[----:B------:R-:W-:-:S02]  /*22b0*/  ULOP3.LUT UR18, UR18, 0x10000, URZ, 0xfc, !UPT ;  /* 0x0001000012127892 */ /* 0x000fc4000f8efcff */
[----:B------:R-:W-:Y:S02]  /*22c0*/  ULOP3.LUT UR19, UR19, 0x10000, URZ, 0xfc, !UPT ;  /* 0x0001000013137892 */ /* 0x000fe4000f8efcff */
[----:B------:R-:W-:Y:S02]  /*22d0*/  ULOP3.LUT UR20, UR20, 0x10000, URZ, 0xfc, !UPT ;  /* 0x0001000014147892 */ /* 0x000fe4000f8efcff */
[----:B------:R-:W-:Y:S02]  /*22e0*/  ULOP3.LUT UR24, UR24, 0x10000, URZ, 0xfc, !UPT ;  /* 0x0001000018187892 */ /* 0x000fe4000f8efcff */
[----:B------:R-:W-:Y:S01]  /*22f0*/  UISETP.NE.AND UP1, UPT, UR23, URZ, UPT ;  /* 0x000000ff1700728c */ /* 0x000fe2000bf25270 */
[----:B------:R-:W-:Y:S01]  /*2300*/  UMOV UR34, 0x1 ;  /* 0x0000000100227882 */ /* 0x000fe20000000000 */
[----:B------:R-:W-:Y:S01]  /*2310*/  UMOV UR33, URZ ;  /* 0x000000ff00217c82 */ /* 0x000fe20008000000 */
[----:B------:R-:W-:Y:S01]  /*2320*/  UMOV UR32, URZ ;  /* 0x000000ff00207c82 */ /* 0x000fe20008000000 */
[----:B------:R-:W-:Y:S01]  /*2330*/  UMOV UR29, URZ ;  /* 0x000000ff001d7c82 */ /* 0x000fe20008000000 */
[----:B------:R-:W-:Y:S01]  /*2340*/  UMOV UR42, URZ ;  /* 0x000000ff002a7c82 */ /* 0x000fe20008000000 */
[----:B------:R-:W-:Y:S01]  /*2350*/  UMOV UR40, URZ ;  /* 0x000000ff00287c82 */ /* 0x000fe20008000000 */
[----:B------:R-:W-:Y:S01]  /*2360*/  UMOV UR38, URZ ;  /* 0x000000ff00267c82 */ /* 0x000fe20008000000 */
[----:B------:R-:W-:-:S05]  /*2370*/  UMOV UR36, URZ ;  /* 0x000000ff00247c82 */ /* 0x000fca0008000000 */
.L_x_47:
[----:B------:R-:W-:Y:S01]  /*2380*/  PLOP3.LUT P0, PT, PT, PT, UP0, 0x80, 0x8 ;  /* 0x000000000008781c */ /* 0x000fe20003f0f008 */
[----:B------:R-:W-:Y:S01]  /*2390*/  @!UP0 USHF.L.U32 UR16, UR32, 0x1f, URZ ;  /* 0x0000001f20108899 */ /* 0x000fe200080006ff */
[----:B----4-:R-:W-:Y:S01]  /*23a0*/  PLOP3.LUT P3, PT, PT, PT, PT, 0x80, 0x8 ;  /* 0x000000000008781c */ /* 0x010fe20003f6f070 */
[----:B------:R-:W-:Y:S01]  /*23b0*/  @!UP0 ULEA UR25, UR29, UR12, 0x3 ;  /* 0x0000000c1d198291 */ /* 0x000fe2000f8e18ff */
[----:B------:R-:W-:Y:S01]  /*23c0*/  PLOP3.LUT P2, PT, PT, PT, PT, 0x8, 0x80 ;  /* 0x000000000080781c */ /* 0x000fe20003f4e170 */
[----:B-1----:R-:W-:Y:S02]  /*23d0*/  @!UP0 USHF.L.U32 UR13, UR34, 0x1f, URZ ;  /* 0x0000001f220d8899 */ /* 0x002fe400080006ff */
[----:B------:R-:W-:Y:S01]  /*23e0*/  ULEA UR17, UR33, UR12, 0x3 ;  /* 0x0000000c21117291 */ /* 0x000fe2000f8e18ff */
[----:B--2---:R-:W-:Y:S01]  /*23f0*/  IMAD.U32 R2, RZ, RZ, UR16 ;  /* 0x00000010ff027e24 */ /* 0x004fe2000f8e00ff */
[----:B------:R-:W-:Y:S02]  /*2400*/  ULEA UR16, UR33, UR35, 0x7 ;  /* 0x0000002321107291 */ /* 0x000fe4000f8e38ff */
[----:B------:R-:W-:Y:S01]  /*2410*/  IMAD.U32 R0, RZ, RZ, UR13 ;  /* 0x0000000dff007e24 */ /* 0x000fe2000f8e00ff */
[----:B------:R-:W-:-:S02]  /*2420*/  UPLOP3.LUT UP4, UPT, UPT, UPT, UPT, 0x40, 0x4 ;  /* 0x000000000004789c */ /* 0x000fc40003f8e870 */
[----:B------:R1:W2:Y:S02]  /*2430*/  @!P0 SYNCS.PHASECHK.TRANS64.TRYWAIT P3, [UR25], R2 ;  /* 0x00000002ff0085a7 */ /* 0x0002a40008061119 */
[----:B------:R-:W3:Y:S02]  /*2440*/  @!P0 SYNCS.PHASECHK.TRANS64.TRYWAIT P1, [UR17+0x90], R0 ;  /* 0x00009000ff0085a7 */ /* 0x000ee40008021111 */
[----:B---3--:R-:W-:-:S13]  /*2450*/  @!P0 PLOP3.LUT P2, PT, P1, PT, PT, 0x8, 0x80 ;  /* 0x000000000080881c */ /* 0x008fda0000f4e170 */
[----:B-12---:R-:W-:Y:S05]  /*2460*/  @!P2 BRA `(.L_x_39) ;  /* 0x000000000010a947 */ /* 0x006fea0003800000 */
[----:B------:R-:W-:-:S06]  /*2470*/  USHF.L.U32 UR13, UR34, 0x1f, URZ ;  /* 0x0000001f220d7899 */ /* 0x000fcc00080006ff */
[----:B------:R-:W-:-:S04]  /*2480*/  MOV R0, UR13 ;  /* 0x0000000d00007c02 */ /* 0x000fc80008000f00 */
[----:B------:R-:W1:Y:S02]  /*2490*/  SYNCS.PHASECHK.TRANS64.TRYWAIT P0, [UR17+0x90], R0 ;  /* 0x00009000ff0075a7 */ /* 0x000e640008001111 */
[----:B-1----:R-:W-:Y:S05]  /*24a0*/  @!P0 BRA `(.L_x_40) ;  /* 0x0000003400448947 */ /* 0x002fea0003800000 */
.L_x_39:
[----:B------:R-:W-:Y:S01]  /*24b0*/  UMOV UR28, URZ ;  /* 0x000000ff001c7c82 */ /* 0x000fe20008000000 */
.L_x_44:
[----:B--234-:R-:W-:Y:S05]  /*24c0*/  BRA.U UP0, `(.L_x_41) ;  /* 0x0000000100947547 */ /* 0x01cfea000b800000 */
[----:B------:R-:W-:Y:S02]  /*24d0*/  USHF.L.U32 UR25, UR29, 0x5, URZ ;  /* 0x000000051d197899 */ /* 0x000fe400080006ff */
[----:B------:R-:W-:Y:S02]  /*24e0*/  ULEA UR46, UR29, UR24, 0x9 ;  /* 0x000000181d2e7291 */ /* 0x000fe4000f8e48ff */
[----:B------:R-:W-:Y:S02]  /*24f0*/  ULEA UR44, UR29, UR20, 0xa ;  /* 0x000000141d2c7291 */ /* 0x000fe4000f8e50ff */
[----:B------:R-:W-:Y:S02]  /*2500*/  ULEA UR13, UR29, UR12, 0x3 ;  /* 0x0000000c1d0d7291 */ /* 0x000fe4000f8e18ff */
[----:B------:R-:W-:Y:S02]  /*2510*/  UIADD3 UR48, UPT, UPT, UR25, UR19, URZ ;  /* 0x0000001319307290 */ /* 0x000fe4000fffe0ff */
[----:B------:R-:W-:Y:S02]  /*2520*/  UIADD3 UR62, UPT, UPT, UR25, UR18, URZ ;  /* 0x00000012193e7290 */ /* 0x000fe4000fffe0ff */
[----:B------:R-:W-:Y:S02]  /*2530*/  UIADD3 UR60, UPT, UPT, UR46, 0x2, URZ ;  /* 0x000000022e3c7890 */ /* 0x000fe4000fffe0ff */
[----:B------:R-:W-:Y:S02]  /*2540*/  UIADD3 UR58, UPT, UPT, UR44, 0x2, URZ ;  /* 0x000000022c3a7890 */ /* 0x000fe4000fffe0ff */
[----:B------:R-:W-:Y:S02]  /*2550*/  UIADD3 UR56, UPT, UPT, UR46, 0x4, URZ ;  /* 0x000000042e387890 */ /* 0x000fe4000fffe0ff */
[----:B------:R-:W-:Y:S02]  /*2560*/  UIADD3 UR54, UPT, UPT, UR44, 0x4, URZ ;  /* 0x000000042c367890 */ /* 0x000fe4000fffe0ff */
[----:B------:R-:W-:Y:S02]  /*2570*/  UIADD3 UR52, UPT, UPT, UR46, 0x6, URZ ;  /* 0x000000062e347890 */ /* 0x000fe4000fffe0ff */
[----:B------:R-:W-:Y:S02]  /*2580*/  UIADD3 UR50, UPT, UPT, UR44, 0x6, URZ ;  /* 0x000000062c327890 */ /* 0x000fe4000fffe0ff */
[----:B------:R-:W-:Y:S01]  /*2590*/  UIADD3 UR27, UPT, UPT, UR13, 0x40, URZ ;  /* 0x000000400d1b7890 */ /* 0x000fe2000fffe0ff */
[----:B------:R-:W-:Y:S01]  /*25a0*/  UMOV UR47, 0x40004040 ;  /* 0x40004040002f7882 */ /* 0x000fe20000000000 */
        /* <DEDUP_REMOVED lines=9> */
[----:B------:R-:W-:Y:S05]  /*2640*/  @P3 BRA `(.L_x_42) ;  /* 0x0000000000103947 */ /* 0x000fea0003800000 */
[----:B------:R-:W-:Y:S06]  /*2650*/  USHF.L.U32 UR25, UR32, 0x1f, URZ ;  /* 0x0000001f20197899 */ /* 0x000fec00080006ff */
[----:B-1----:R-:W-:Y:S04]  /*2660*/  MOV R0, UR25 ;  /* 0x0000001900007c02 */ /* 0x002fe80008000f00 */
[----:B------:R-:W1:Y:S02]  /*2670*/  SYNCS.PHASECHK.TRANS64.TRYWAIT P0, [UR13], R0 ;  /* 0x00000000ff0075a7 */ /* 0x000e64000800110d */
[----:B-1----:R-:W-:Y:S05]  /*2680*/  @!P0 BRA `(.L_x_43) ;  /* 0x0000003000ec8947 */ /* 0x002fea0003800000 */
.L_x_42:
[----:B------:R2:W-:Y:S01]  /*2690*/  UTCCP.T.S.2CTA.4x32dp128bit tmem[UR35+0x100], gdesc[UR48] ;  /* 0x00010030230079e7 */ /* 0x0005e20009300000 */
[----:B------:R2:W-:Y:S01]  /*26a0*/  UTCCP.T.S.2CTA.4x32dp128bit tmem[UR35+0x110], gdesc[UR62] ;  /* 0x0001103e230079e7 */ /* 0x0005e20009300000 */
[----:B------:R2:W-:Y:S01]  /*26b0*/  UTCQMMA.2CTA gdesc[UR44], gdesc[UR46], tmem[UR16], tmem[UR42], idesc[UR43], tmem[UR10], UP4 ;  /* 0x000a2a2e2c007dea */ /* 0x0005e2000a200310 */
[----:B------:R2:W-:Y:S01]  /*26c0*/  UTCQMMA.2CTA gdesc[UR58], gdesc[UR60], tmem[UR16], tmem[UR40], idesc[UR41], tmem[UR8], UPT ;  /* 0x0008283c3a007dea */ /* 0x0005e2000ba00310 */
[----:B------:R2:W-:Y:S01]  /*26d0*/  UTCQMMA.2CTA gdesc[UR54], gdesc[UR56], tmem[UR16], tmem[UR38], idesc[UR39], tmem[UR6], UPT ;  /* 0x0006263836007dea */ /* 0x0005e2000ba00310 */
[----:B------:R-:W-:Y:S01]  /*26e0*/  UPLOP3.LUT UP4, UPT, UPT, UPT, UPT, 0x80, 0x8 ;  /* 0x000000000008789c */ /* 0x000fe20003f8f070 */
[----:B------:R2:W-:Y:S01]  /*26f0*/  UTCQMMA.2CTA gdesc[UR50], gdesc[UR52], tmem[UR16], tmem[UR36], idesc[UR37], tmem[UR4], UPT ;  /* 0x0004243432007dea */ /* 0x0005e2000ba00310 */
[----:B------:R2:W-:Y:S01]  /*2700*/  UTCBAR.2CTA.MULTICAST [UR27], URZ, UR26 ;  /* 0x000000ff1b0073e9 */ /* 0x0005e2000820081a */
[----:B------:R-:W-:Y:S02]  /*2710*/  NOP ;  /* 0x0000000000007918 */ /* 0x000fe40000000000 */
.L_x_41:
[----:B------:R-:W-:Y:S01]  /*2720*/  UIADD3 UR29, UPT, UPT, UR29, 0x1, URZ ;  /* 0x000000011d1d7890 */ /* 0x000fe2000fffe0ff */
[----:B------:R-:W-:Y:S01]  /*2730*/  PLOP3.LUT P3, PT, PT, PT, PT, 0x80, 0x8 ;  /* 0x000000000008781c */ /* 0x000fe20003f6f070 */
[----:B------:R-:W-:Y:S02]  /*2740*/  UISETP.GT.U32.AND UP3, UPT, UR28, 0x1e, UPT ;  /* 0x0000001e1c00788c */ /* 0x000fe4000bf64070 */
[----:B------:R-:W-:Y:S02]  /*2750*/  UISETP.NE.AND UP2, UPT, UR29, 0x8, UPT ;  /* 0x000000081d00788c */ /* 0x000fe4000bf45270 */
[----:B------:R-:W-:Y:S02]  /*2760*/  UISETP.NE.OR UP3, UPT, UR23, URZ, UP3 ;  /* 0x000000ff1700728c */ /* 0x000fe40009f65670 */
[----:B------:R-:W-:Y:S02]  /*2770*/  USEL UR13, URZ, 0x1, UP2 ;  /* 0x00000001ff0d7887 */ /* 0x000fe40009000000 */
[----:B------:R-:W-:Y:S02]  /*2780*/  USEL UR29, UR29, URZ, UP2 ;  /* 0x000000ff1d1d7287 */ /* 0x000fe40009000000 */
[----:B------:R-:W-:Y:S01]  /*2790*/  ULOP3.LUT UR32, UR32, UR13, URZ, 0x3c, !UPT ;  /* 0x0000000d20207292 */ /* 0x000fe2000f8e3cff */
[----:B------:R-:W-:Y:S01]  /*27a0*/  PLOP3.LUT P0, PT, PT, PT, UP3, 0x80, 0x8 ;  /* 0x000000000008781c */ /* 0x000fe20003f0f038 */
[----:B------:R-:W-:Y:S03]  /*27b0*/  UIADD3 UR28, UPT, UPT, UR28, 0x1, URZ ;  /* 0x000000011c1c7890 */ /* 0x000fe6000fffe0ff */
[----:B------:R-:W-:Y:S02]  /*27c0*/  @!UP3 USHF.L.U32 UR13, UR32, 0x1f, URZ ;  /* 0x0000001f200db899 */ /* 0x000fe400080006ff */
[----:B------:R-:W-:Y:S02]  /*27d0*/  @!UP3 ULEA UR25, UR29, UR12, 0x3 ;  /* 0x0000000c1d19b291 */ /* 0x000fe4000f8e18ff */
[----:B------:R-:W-:Y:S02]  /*27e0*/  UISETP.NE.AND UP2, UPT, UR28, 0x20, UPT ;  /* 0x000000201c00788c */ /* 0x000fe4000bf45270 */
[----:B-1----:R-:W-:Y:S05]  /*27f0*/  IMAD.U32 R0, RZ, RZ, UR13 ;  /* 0x0000000dff007e24 */ /* 0x002fea000f8e00ff */
[----:B------:R3:W4:Y:S02]  /*2800*/  @!P0 SYNCS.PHASECHK.TRANS64.TRYWAIT P3, [UR25], R0 ;  /* 0x00000000ff0085a7 */ /* 0x0007240008061119 */
[----:B------:R-:W-:Y:S05]  /*2810*/  BRA.U UP2, `(.L_x_44) ;  /* 0xfffffffd02287547 */ /* 0x000fea000b83ffff */
[----:B------:R-:W-:Y:S01]  /*2820*/  UIADD3 UR33, UPT, UPT, UR33, 0x1, URZ ;  /* 0x0000000121217890 */ /* 0x000fe2000fffe0ff */
[----:B------:R-:W-:Y:S01]  /*2830*/  PLOP3.LUT P0, PT, PT, PT, UP1, 0x80, 0x8 ;  /* 0x000000000008781c */ /* 0x000fe20003f0f018 */
[----:B------:R-:W-:Y:S01]  /*2840*/  IMAD.U32 R3, R4, -0x80000000, RZ ;  /* 0x8000000004037824 */ /* 0x000fe200078e00ff */
[----:B------:R-:W-:Y:S01]  /*2850*/  LEA R2, R5, UR12, 0x3 ;  /* 0x0000000c05027c11 */ /* 0x000fe2000f8e18ff */
[----:B------:R-:W-:-:S04]  /*2860*/  UISETP.NE.AND UP2, UPT, UR33, 0x2, UPT ;  /* 0x000000022100788c */ /* 0x000fc8000bf45270 */
[----:B------:R-:W-:Y:S02]  /*2870*/  USEL UR13, URZ, 0x1, UP2 ;  /* 0x00000001ff0d7887 */ /* 0x000fe40009000000 */
[----:B------:R-:W-:Y:S02]  /*2880*/  USEL UR33, UR33, URZ, UP2 ;  /* 0x000000ff21217287 */ /* 0x000fe40009000000 */
[----:B------:R-:W-:Y:S02]  /*2890*/  ULOP3.LUT UR34, UR34, UR13, URZ, 0x3c, !UPT ;  /* 0x0000000d22227292 */ /* 0x000fe4000f8e3cff */
[----:B--2---:R-:W-:Y:S02]  /*28a0*/  @!UP1 ULEA UR16, UR33, UR12, 0x3 ;  /* 0x0000000c21109291 */ /* 0x004fe4000f8e18ff */
[----:B------:R-:W-:-:S06]  /*28b0*/  @!UP1 USHF.L.U32 UR13, UR34, 0x1f, URZ ;  /* 0x0000001f220d9899 */ /* 0x000fcc00080006ff */
[----:B---3--:R-:W-:Y:S01]  /*28c0*/  IMAD.U32 R0, RZ, RZ, UR13 ;  /* 0x0000000dff007e24 */ /* 0x008fe2000f8e00ff */
[----:B------:R-:W-:Y:S06]  /*28d0*/  BRA.U UP1, `(.L_x_45) ;  /* 0x0000000101107547 */ /* 0x000fec000b800000 */
[----:B------:R-:W-:Y:S01]  /*28e0*/  UIADD3 UR17, UPT, UPT, UR17, 0x80, URZ ;  /* 0x0000008011117890 */ /* 0x000fe2000fffe0ff */
[----:B------:R-:W-:-:S08]  /*28f0*/  UMOV UR13, 0x3 ;  /* 0x00000003000d7882 */ /* 0x000fd00000000000 */
[----:B------:R1:W-:Y:S01]  /*2900*/  UTCBAR.2CTA.MULTICAST [UR17], URZ, UR13 ;  /* 0x000000ff110073e9 */ /* 0x0003e2000820080d */
[----:B------:R-:W-:Y:S02]  /*2910*/  NOP ;  /* 0x0000000000007918 */ /* 0x000fe40000000000 */
.L_x_45:
[----:B------:R2:W-:Y:S01]  /*2920*/  @!P0 SYNCS.PHASECHK.TRANS64.TRYWAIT PT, [UR16+0x90], R0 ;  /* 0x00009000ff0085a7 */ /* 0x0005e200080e1110 */
[----:B------:R-:W3:Y:S02]  /*2930*/  SYNCS.PHASECHK.TRANS64.TRYWAIT P0, [R2+URZ+0xa0], R3 ;  /* 0x0000a003020075a7 */ /* 0x000ee400080011ff */
[----:B--23--:R-:W-:Y:S05]  /*2940*/  @!P0 BRA `(.L_x_46) ;  /* 0x00000030005c8947 */ /* 0x00cfea0003800000 */
.L_x_104:
[C---:B------:R-:W-:Y:S01]  /*2950*/  LEA R0, R5.reuse, UR12, 0x4 ;  /* 0x0000000c05007c11 */ /* 0x040fe2000f8e20ff */
[----:B------:R-:W-:Y:S02]  /*2960*/  VIADD R5, R5, 0x1 ;  /* 0x0000000105057836 */ /* 0x000fe40000000000 */
[----:B------:R-:W-:-:S03]  /*2970*/  IMAD.MOV.U32 R3, RZ, RZ, 0x1 ;  /* 0x00000001ff037424 */ /* 0x000fc600078e00ff */
[----:B------:R-:W3:Y:S01]  /*2980*/  LDS R0, [R0+0x3741c] ;  /* 0x03741c0000007984 */ /* 0x000ee20000000800 */
[C---:B------:R-:W-:Y:S01]  /*2990*/  ISETP.NE.AND P1, PT, R5.reuse, 0x2, PT ;  /* 0x000000020500780c */ /* 0x040fe20003f25270 */
[----:B------:R5:W-:Y:S06]  /*29a0*/  MEMBAR.ALL.CTA ;  /* 0x0000000000007992 */ /* 0x000bec0000008000 */
[----:B-----5:R-:W5:Y:S01]  /*29b0*/  FENCE.VIEW.ASYNC.S ;  /* 0x00000000000073c6 */ /* 0x020f620000000000 */
[----:B------:R-:W-:Y:S01]  /*29c0*/  SEL R5, R5, RZ, P1 ;  /* 0x000000ff05057207 */ /* 0x000fe20000800000 */
[----:B-----5:R5:W-:Y:S01]  /*29d0*/  SYNCS.ARRIVE.TRANS64.ART0 RZ, [R2+URZ+0xb0], R3 ;  /* 0x0000b00302ff79a7 */ /* 0x020be200085000ff */
[----:B---3--:R-:W-:-:S02]  /*29e0*/  ISETP.NE.AND P0, PT, R0, 0x1, PT ;  /* 0x000000010000780c */ /* 0x008fc40003f05270 */
[----:B-----5:R-:W-:-:S04]  /*29f0*/  SEL R3, RZ, 0x1, P1 ;  /* 0x00000001ff037807 */ /* 0x020fc80000800000 */
[----:B------:R-:W-:-:S07]  /*2a00*/  LOP3.LUT R4, R4, R3, RZ, 0x3c, !PT ;  /* 0x0000000304047212 */ /* 0x000fce00078e3cff */
[----:B------:R-:W-:Y:S05]  /*2a10*/  @!P0 BRA `(.L_x_47) ;  /* 0xfffffff800588947 */ /* 0x000fea000383ffff */
[----:B------:R-:W-:-:S06]  /*2a20*/  UIADD3 UR33, UPT, UPT, UR33, 0x1, URZ ;  /* 0x0000000121217890 */ /* 0x000fcc000fffe0ff */
[----:B------:R-:W-:Y:S02]  /*2a30*/  MOV R0, UR33 ;  /* 0x0000002100007c02 */ /* 0x000fe40008000f00 */
.L_x_38:
[----:B------:R-:W-:-:S09]  /*2a40*/  UISETP.NE.AND UP0, UPT, UR15, URZ, UPT ;  /* 0x000000ff0f00728c */ /* 0x000fd2000bf05270 */
[----:B------:R-:W-:Y:S05]  /*2a50*/  BRA.U UP0, `(.L_x_48) ;  /* 0x0000000100787547 */ /* 0x000fea000b800000 */
[----:B------:R-:W-:-:S04]  /*2a60*/  ISETP.NE.AND P0, PT, R0, 0x2, PT ;  /* 0x000000020000780c */ /* 0x000fc80003f05270 */
[----:B--2---:R-:W-:Y:S02]  /*2a70*/  SEL R2, RZ, 0x1, P0 ;  /* 0x00000001ff027807 */ /* 0x004fe40000000000 */
[----:B------:R-:W-:Y:S02]  /*2a80*/  SEL R0, R0, RZ, P0 ;  /* 0x000000ff00007207 */ /* 0x000fe40000000000 */
[----:B------:R-:W-:Y:S02]  /*2a90*/  LOP3.LUT R2, R2, UR34, RZ, 0x3c, !PT ;  /* 0x0000002202027c12 */ /* 0x000fe4000f8e3cff */
[----:B------:R-:W-:-:S03]  /*2aa0*/  LEA R0, R0, UR12, 0x3 ;  /* 0x0000000c00007c11 */ /* 0x000fc6000f8e18ff */
[----:B------:R-:W-:-:S04]  /*2ab0*/  IMAD.U32 R2, R2, -0x80000000, RZ ;  /* 0x8000000002027824 */ /* 0x000fc800078e00ff */
[----:B------:R-:W-:-:S04]  /*2ac0*/  IMAD.MOV.U32 R3, RZ, RZ, R2 ;  /* 0x000000ffff037224 */ /* 0x000fc800078e0002 */
[----:B------:R2:W3:Y:S03]  /*2ad0*/  SYNCS.PHASECHK.TRANS64.TRYWAIT P0, [R0+URZ+0x90], R3 ;  /* 0x00009003000075a7 */ /* 0x0004e600080011ff */
[----:B---3--:R-:W-:Y:S05]  /*2ae0*/  @!P0 NANOSLEEP.SYNCS 0x989680 ;  /* 0x009896800000895d */ /* 0x008fea0003900000 */
[----:B------:R-:W3:Y:S02]  /*2af0*/  @!P0 SYNCS.PHASECHK.TRANS64 P0, [R0+URZ+0x90], R3 ;  /* 0x00009003000085a7 */ /* 0x000ee400080010ff */
[----:B---3--:R-:W-:Y:S05]  /*2b00*/  @P0 BRA `(.L_x_48) ;  /* 0x00000000004c0947 */ /* 0x008fea0003800000 */
.L_x_49:
[----:B---3--:R3:W1:Y:S02]  /*2b10*/  SYNCS.PHASECHK.TRANS64.TRYWAIT P0, [R0+URZ+0x90], R3 ;  /* 0x00009003000075a7 */ /* 0x00866400080011ff */
[----:B-1----:R-:W-:Y:S05]  /*2b20*/  @!P0 NANOSLEEP.SYNCS 0x989680 ;  /* 0x009896800000895d */ /* 0x002fea0003900000 */
[----:B------:R-:W1:Y:S02]  /*2b30*/  @!P0 SYNCS.PHASECHK.TRANS64 P0, [R0+URZ+0x90], R3 ;  /* 0x00009003000085a7 */ /* 0x000e6400080010ff */
[----:B-1----:R-:W-:Y:S05]  /*2b40*/  @!P0 BRA `(.L_x_49) ;  /* 0xfffffffc00f08947 */ /* 0x002fea000383ffff */
[----:B------:R-:W-:Y:S05]  /*2b50*/  BRA `(.L_x_48) ;  /* 0x0000000000387947 */ /* 0x000fea0003800000 */
.L_x_36:
[----:B------:R-:W-:-:S13]  /*2b60*/  ISETP.NE.AND P0, PT, R124, RZ, PT ;  /* 0x000000ff7c00720c */ /* 0x000fda0003f05270 */
[----:B------:R-:W-:Y:S05]  /*2b70*/  @P0 BRA `(.L_x_50) ;  /* 0x00000000002c0947 */ /* 0x000fea0003800000 */
[----:B------:R-:W4:Y:S01]  /*2b80*/  S2UR UR5, SR_CgaCtaId ;  /* 0x00000000000579c3 */ /* 0x000f220000008800 */
[----:B-1----:R-:W-:Y:S01]  /*2b90*/  UMOV UR6, 0x400 ;  /* 0x0000040000067882 */ /* 0x002fe20000000000 */
[----:B------:R-:W-:Y:S01]  /*2ba0*/  UMOV UR4, 0x20 ;  /* 0x0000002000047882 */ /* 0x000fe20000000000 */
[----:B------:R-:W-:Y:S01]  /*2bb0*/  ELECT P0, URZ, PT ;  /* 0x0000000000ff782f */ /* 0x000fe20003800000 */
[----:B----4-:R-:W-:Y:S02]  /*2bc0*/  ULEA UR5, UR5, UR6, 0x18 ;  /* 0x0000000605057291 */ /* 0x010fe4000f8ec0ff */
[----:B------:R-:W-:-:S04]  /*2bd0*/  UIADD3 UR6, UPT, UPT, -UR4, 0x100000, URZ ;  /* 0x0010000004067890 */ /* 0x000fc8000fffe1ff */
[----:B------:R-:W-:Y:S02]  /*2be0*/  USHF.L.U32 UR7, UR6, 0xb, URZ ;  /* 0x0000000b06077899 */ /* 0x000fe400080006ff */
[----:B------:R-:W-:Y:S01]  /*2bf0*/  USHF.L.U32 UR6, UR6, 0x1, URZ ;  /* 0x0000000106067899 */ /* 0x000fe200080006ff */
[----:B------:R-:W1:Y:S11]  /*2c00*/  FENCE.VIEW.ASYNC.S ;  /* 0x00000000000073c6 */ /* 0x000e760000000000 */
[----:B-1----:R4:W1:Y:S02]  /*2c10*/  SYNCS.EXCH.64 URZ, [UR5+0xc0], UR6 ;  /* 0x0000c00605ff75b2 */ /* 0x0028640008000100 */
[----:B----4-:R-:W-:Y:S01]  /*2c20*/  NOP ;  /* 0x0000000000007918 */ /* 0x010fe20000000000 */
.L_x_50:
[----:B------:R-:W-:Y:S01]  /*2c30*/  NOP ;  /* 0x0000000000007918 */ /* 0x000fe20000000000 */
.L_x_48:
[C---:B------:R-:W-:Y:S02]  /*2c40*/  ISETP.NE.AND P0, PT, R124.reuse, RZ, PT ;  /* 0x000000ff7c00720c */ /* 0x040fe40003f05270 */
[----:B------:R-:W-:-:S11]  /*2c50*/  ISETP.GT.AND P1, PT, R124, 0x3, PT ;  /* 0x000000037c00780c */ /* 0x000fd60003f24270 */
[----:B------:R-:W-:Y:S05]  /*2c60*/  @P0 BRA `(.L_x_51) ;  /* 0x00000000002c0947 */ /* 0x000fea0003800000 */
[----:B------:R-:W5:Y:S01]  /*2c70*/  S2UR UR5, SR_CgaCtaId ;  /* 0x00000000000579c3 */ /* 0x000f620000008800 */
[----:B-1----:R-:W-:Y:S01]  /*2c80*/  UMOV UR6, 0x400 ;  /* 0x0000040000067882 */ /* 0x002fe20000000000 */
[----:B------:R-:W-:Y:S01]  /*2c90*/  UMOV UR4, 0x20 ;  /* 0x0000002000047882 */ /* 0x000fe20000000000 */
[----:B------:R-:W-:Y:S01]  /*2ca0*/  ELECT P2, URZ, PT ;  /* 0x0000000000ff782f */ /* 0x000fe20003840000 */
[----:B-----5:R-:W-:Y:S02]  /*2cb0*/  ULEA UR5, UR5, UR6, 0x18 ;  /* 0x0000000605057291 */ /* 0x020fe4000f8ec0ff */
[----:B------:R-:W-:-:S04]  /*2cc0*/  UIADD3 UR6, UPT, UPT, -UR4, 0x100000, URZ ;  /* 0x0010000004067890 */ /* 0x000fc8000fffe1ff */
[----:B------:R-:W-:Y:S02]  /*2cd0*/  USHF.L.U32 UR7, UR6, 0xb, URZ ;  /* 0x0000000b06077899 */ /* 0x000fe400080006ff */
[----:B------:R-:W-:Y:S01]  /*2ce0*/  USHF.L.U32 UR6, UR6, 0x1, URZ ;  /* 0x0000000106067899 */ /* 0x000fe200080006ff */
[----:B------:R-:W1:Y:S11]  /*2cf0*/  FENCE.VIEW.ASYNC.S ;  /* 0x00000000000073c6 */ /* 0x000e760000000000 */
[----:B-1----:R1:W3:Y:S01]  /*2d00*/  SYNCS.EXCH.64 URZ, [UR5+0xc0], UR6 ;  /* 0x0000c00605ff75b2 */ /* 0x0022e20008000100 */
[----:B------:R-:W-:Y:S01]  /*2d10*/  NOP ;  /* 0x0000000000007918 */ /* 0x000fe20000000000 */
.L_x_51:
[----:B------:R-:W-:Y:S01]  /*2d20*/  NOP ;  /* 0x0000000000007918 */ /* 0x000fe20000000000 */
[----:B------:R-:W-:Y:S01]  /*2d30*/  @P1 NOP ;  /* 0x0000000000001918 */ /* 0x000fe20000000000 */
[----:B------:R-:W-:Y:S05]  /*2d40*/  @P1 BRA `(.L_x_52) ;  /* 0x0000002800441947 */ /* 0x000fea0003800000 */
[----:B------:R-:W-:Y:S05]  /*2d50*/  @P0 BRA `(.L_x_53) ;  /* 0x00000000002c0947 */ /* 0x000fea0003800000 */
[----:B-1----:R-:W1:Y:S01]  /*2d60*/  S2UR UR5, SR_CgaCtaId ;  /* 0x00000000000579c3 */ /* 0x002e620000008800 */
[----:B------:R-:W-:Y:S01]  /*2d70*/  UMOV UR6, 0x400 ;  /* 0x0000040000067882 */ /* 0x000fe20000000000 */
[----:B------:R-:W-:Y:S01]  /*2d80*/  UMOV UR4, 0x20 ;  /* 0x0000002000047882 */ /* 0x000fe20000000000 */
[----:B------:R-:W-:Y:S01]  /*2d90*/  ELECT P1, URZ, PT ;  /* 0x0000000000ff782f */ /* 0x000fe20003820000 */
[----:B-1----:R-:W-:Y:S02]  /*2da0*/  ULEA UR5, UR5, UR6, 0x18 ;  /* 0x0000000605057291 */ /* 0x002fe4000f8ec0ff */
[----:B------:R-:W-:-:S04]  /*2db0*/  UIADD3 UR6, UPT, UPT, -UR4, 0x100000, URZ ;  /* 0x0010000004067890 */ /* 0x000fc8000fffe1ff */
[----:B------:R-:W-:Y:S02]  /*2dc0*/  USHF.L.U32 UR7, UR6, 0xb, URZ ;  /* 0x0000000b06077899 */ /* 0x000fe400080006ff */
[----:B------:R-:W-:Y:S01]  /*2dd0*/  USHF.L.U32 UR6, UR6, 0x1, URZ ;  /* 0x0000000106067899 */ /* 0x000fe200080006ff */
[----:B------:R-:W1:Y:S11]  /*2de0*/  FENCE.VIEW.ASYNC.S ;  /* 0x00000000000073c6 */ /* 0x000e760000000000 */
[----:B-1----:R1:W4:Y:S01]  /*2df0*/  SYNCS.EXCH.64 URZ, [UR5+0xc0], UR6 ;  /* 0x0000c00605ff75b2 */ /* 0x0023220008000100 */
[----:B------:R-:W-:Y:S01]  /*2e00*/  NOP ;  /* 0x0000000000007918 */ /* 0x000fe20000000000 */
.L_x_53:
[----:B------:R-:W-:Y:S01]  /*2e10*/  NOP ;  /* 0x0000000000007918 */ /* 0x000fe20000000000 */
[----:B------:R-:W-:Y:S05]  /*2e20*/  @P0 BRA `(.L_x_54) ;  /* 0x00000004008c0947 */ /* 0x000fea0003800000 */
[----:B------:R-:W5:Y:S01]  /*2e30*/  S2R R5, SR_CgaCtaId ;  /* 0x0000000000057919 */ /* 0x000f620000008800 */
[----:B-1-34-:R-:W-:Y:S01]  /*2e40*/  NOP ;  /* 0x0000000000007918 */ /* 0x01afe20000000000 */
[----:B--2---:R-:W-:Y:S02]  /*2e50*/  MOV R0, 0x40 ;  /* 0x0000004000007802 */ /* 0x004fe40000000f00 */
[----:B------:R-:W-:Y:S02]  /*2e60*/  MOV R4, 0x400 ;  /* 0x0000040000047802 */ /* 0x000fe40000000f00 */
[C---:B-----5:R-:W-:Y:S02]  /*2e70*/  LEA R0, R5.reuse, R0, 0x18 ;  /* 0x0000000005007211 */ /* 0x060fe400078ec0ff */
[----:B------:R-:W-:-:S04]  /*2e80*/  LEA R4, R5, R4, 0x18 ;  /* 0x0000000405047211 */ /* 0x000fc800078ec0ff */
[----:B------:R-:W1:Y:S02]  /*2e90*/  LDS.U8 R0, [R0] ;  /* 0x0000000000007984 */ /* 0x000e640000000000 */
[----:B-1----:R-:W-:-:S13]  /*2ea0*/  ISETP.NE.AND P0, PT, R0, RZ, PT ;  /* 0x000000ff0000720c */ /* 0x002fda0003f05270 */
[----:B------:R-:W-:Y:S05]  /*2eb0*/  @P0 BRA `(.L_x_55) ;  /* 0x0000000400500947 */ /* 0x000fea0003800000 */
[C---:B------:R-:W-:Y:S02]  /*2ec0*/  LOP3.LUT R0, R5.reuse, 0x1, RZ, 0xc0, !PT ;  /* 0x0000000105007812 */ /* 0x040fe400078ec0ff */
[----:B------:R-:W-:Y:S02]  /*2ed0*/  LOP3.LUT R10, R5, 0x1, RZ, 0x3c, !PT ;  /* 0x00000001050a7812 */ /* 0x000fe400078e3cff */
[----:B------:R-:W-:-:S13]  /*2ee0*/  ISETP.NE.U32.AND P1, PT, R0, 0x1, PT ;  /* 0x000000010000780c */ /* 0x000fda0003f25070 */
[----:B------:R-:W-:Y:S05]  /*2ef0*/  @!P1 BRA `(.L_x_56) ;  /* 0x0000000000c49947 */ /* 0x000fea0003800000 */
[----:B------:R-:W-:Y:S01]  /*2f00*/  ELECT P0, URZ, PT ;  /* 0x0000000000ff782f */ /* 0x000fe20003800000 */
[----:B------:R-:W-:-:S12]  /*2f10*/  BSSY B0, `(.L_x_56) ;  /* 0x000002f000007945 */ /* 0x000fd80003800000 */
[----:B------:R-:W-:Y:S05]  /*2f20*/  @!P0 BRA `(.L_x_57) ;  /* 0x0000000000b48947 */ /* 0x000fea0003800000 */
[----:B------:R-:W-:-:S05]  /*2f30*/  UMOV UR4, 0x10 ;  /* 0x0000001000047882 */ /* 0x000fca0000000000 */
[----:B------:R-:W-:Y:S04]  /*2f40*/  DEPBAR.LE SB1, 0x36 ;  /* 0x00009d800000791a */ /* 0x000fe80000000000 */
[----:B------:R-:W1:Y:S02]  /*2f50*/  UTCATOMSWS.2CTA.FIND_AND_SET.ALIGN UP0, UR4, UR4 ;  /* 0x00000004000475e3 */ /* 0x000e640008200800 */
[----:B-1----:R-:W-:Y:S01]  /*2f60*/  PLOP3.LUT P0, PT, PT, PT, UP0, 0x80, 0x8 ;  /* 0x000000000008781c */ /* 0x002fe20003f0f008 */
[----:B------:R-:W-:-:S03]  /*2f70*/  IMAD.U32 R13, RZ, RZ, UR4 ;  /* 0x00000004ff0d7e24 */ /* 0x000fc6000f8e00ff */
[----:B------:R-:W-:-:S04]  /*2f80*/  SEL R0, RZ, 0xffffffff, !P0 ;  /* 0xffffffffff007807 */ /* 0x000fc80004000000 */
[----:B------:R-:W-:-:S13]  /*2f90*/  ISETP.NE.AND P0, PT, R0, RZ, PT ;  /* 0x000000ff0000720c */ /* 0x000fda0003f05270 */
[----:B------:R-:W-:Y:S05]  /*2fa0*/  @P0 BRA `(.L_x_58) ;  /* 0x0000000000240947 */ /* 0x000fea0003800000 */
.L_x_59:
[----:B------:R-:W-:Y:S05]  /*2fb0*/  NANOSLEEP 0x64 ;  /* 0x000000640000795d */ /* 0x000fea0003800000 */
[----:B------:R-:W-:-:S05]  /*2fc0*/  UMOV UR4, 0x10 ;  /* 0x0000001000047882 */ /* 0x000fca0000000000 */
[----:B------:R-:W-:Y:S04]  /*2fd0*/  DEPBAR.LE SB1, 0x36 ;  /* 0x00009d800000791a */ /* 0x000fe80000000000 */
[----:B------:R-:W1:Y:S02]  /*2fe0*/  UTCATOMSWS.2CTA.FIND_AND_SET.ALIGN UP0, UR4, UR4 ;  /* 0x00000004000475e3 */ /* 0x000e640008200800 */
[----:B-1----:R-:W-:Y:S01]  /*2ff0*/  PLOP3.LUT P0, PT, PT, PT, UP0, 0x80, 0x8 ;  /* 0x000000000008781c */ /* 0x002fe20003f0f008 */
[----:B------:R-:W-:-:S03]  /*3000*/  IMAD.U32 R13, RZ, RZ, UR4 ;  /* 0x00000004ff0d7e24 */ /* 0x000fc6000f8e00ff */
[----:B------:R-:W-:-:S04]  /*3010*/  SEL R0, RZ, 0xffffffff, !P0 ;  /* 0xffffffffff007807 */ /* 0x000fc80004000000 */
[----:B------:R-:W-:-:S13]  /*3020*/  ISETP.NE.AND P0, PT, R0, RZ, PT ;  /* 0x000000ff0000720c */ /* 0x000fda0003f05270 */
[----:B------:R-:W-:Y:S05]  /*3030*/  @!P0 BRA `(.L_x_59) ;  /* 0xfffffffc00dc8947 */ /* 0x000fea000383ffff */
.L_x_58:
[----:B------:R-:W-:Y:S01]  /*3040*/  MOV R0, 0x60 ;  /* 0x0000006000007802 */ /* 0x000fe20000000f00 */
[----:B------:R-:W-:Y:S02]  /*3050*/  VIADD R7, R4, 0xc8 ;  /* 0x000000c804077836 */ /* 0x000fe40000000000 */
[----:B------:R-:W-:Y:S01]  /*3060*/  IMAD.MOV.U32 R8, RZ, RZ, 0x4 ;  /* 0x00000004ff087424 */ /* 0x000fe200078e00ff */
[----:B------:R-:W-:Y:S02]  /*3070*/  LEA R11, R5, R0, 0x18 ;  /* 0x00000000050b7211 */ /* 0x000fe400078ec0ff */
[----:B------:R-:W-:-:S03]  /*3080*/  MOV R0, 0x58 ;  /* 0x0000005800007802 */ /* 0x000fc60000000f00 */
[----:B------:R-:W1:Y:S01]  /*3090*/  LDS R14, [R11] ;  /* 0x000000000b0e7984 */ /* 0x000e620000000800 */
[----:B------:R-:W-:Y:S01]  /*30a0*/  LEA R3, R5, R0, 0x18 ;  /* 0x0000000005037211 */ /* 0x000fe200078ec0ff */
[----:B-1----:R-:W-:-:S04]  /*30b0*/  IMAD.U32 R14, R14, -0x80000000, RZ ;  /* 0x800000000e0e7824 */ /* 0x002fc800078e00ff */
[----:B------:R-:W1:Y:S02]  /*30c0*/  SYNCS.PHASECHK.TRANS64.TRYWAIT P0, [R3+URZ], R14 ;  /* 0x0000000e030075a7 */ /* 0x000e6400080011ff */
[----:B-1----:R-:W-:Y:S05]  /*30d0*/  @P0 BRA `(.L_x_60) ;  /* 0x0000000000080947 */ /* 0x002fea0003800000 */
[----:B------:R-:W1:Y:S02]  /*30e0*/  SYNCS.PHASECHK.TRANS64.TRYWAIT P0, [R3+URZ], R14 ;  /* 0x0000000e030075a7 */ /* 0x000e6400080011ff */
[----:B-1----:R-:W-:Y:S05]  /*30f0*/  @!P0 BRA `(.L_x_61) ;  /* 0x00000028008c8947 */ /* 0x002fea0003800000 */
.L_x_60:
[C---:B-1----:R-:W-:Y:S01]  /*3100*/  PRMT R3, R10.reuse, 0x654, R3 ;  /* 0x000006540a037816 */ /* 0x042fe20000000003 */
[C---:B------:R-:W-:Y:S01]  /*3110*/  IMAD.SHL.U32 R9, R13.reuse, 0x20, RZ ;  /* 0x000000200d097824 */ /* 0x040fe200078e00ff */
[----:B------:R-:W-:Y:S01]  /*3120*/  PRMT R2, R10, 0x654, R7 ;  /* 0x000006540a027816 */ /* 0x000fe20000000007 */
[----:B------:R-:W-:Y:S01]  /*3130*/  IMAD.MOV.U32 R6, RZ, RZ, 0xffff ;  /* 0x0000ffffff067424 */ /* 0x000fe200078e00ff */
[----:B------:R1:W-:Y:S01]  /*3140*/  SYNCS.ARRIVE.TRANS64.RED RZ, [R3+URZ], R8 ;  /* 0x0000000803ff79a7 */ /* 0x0003e200080004ff */
[----:B------:R-:W-:Y:S01]  /*3150*/  IMAD.MOV.U32 R0, RZ, RZ, 0x1 ;  /* 0x00000001ff007424 */ /* 0x000fe200078e00ff */
[----:B------:R2:W-:Y:S01]  /*3160*/  STS [R4+0xc8], R9 ;  /* 0x0000c80904007388 */ /* 0x0005e20000000800 */
[----:B------:R-:W-:Y:S01]  /*3170*/  VIADD R7, R13, 0x10 ;  /* 0x000000100d077836 */ /* 0x000fe20000000000 */
[----:B------:R-:W-:Y:S02]  /*3180*/  SHF.L.U32 R6, R6, R13, RZ ;  /* 0x0000000d06067219 */ /* 0x000fe400000006ff */
[----:B------:R2:W-:Y:S02]  /*3190*/  STAS [R2.64], R13 ;  /* 0x0000000d02007dbd */ /* 0x0005e4000c0008ff */
[----:B------:R-:W-:-:S04]  /*31a0*/  SHF.L.U32 R7, R0, R7, RZ ;  /* 0x0000000700077219 */ /* 0x000fc800000006ff */
[----:B------:R-:W-:Y:S02]  /*31b0*/  LOP3.LUT R6, R7, R6, RZ, 0xfc, !PT ;  /* 0x0000000607067212 */ /* 0x000fe400078efcff */
[----:B-1----:R-:W-:-:S04]  /*31c0*/  MOV R8, 0x50 ;  /* 0x0000005000087802 */ /* 0x002fc80000000f00 */
[----:B------:R-:W-:-:S05]  /*31d0*/  LEA R7, R5, R8, 0x18 ;  /* 0x0000000805077211 */ /* 0x000fca00078ec0ff */
[----:B------:R2:W-:Y:S04]  /*31e0*/  ATOMS.OR RZ, [R7], R6 ;  /* 0x0000000607ff738c */ /* 0x0005e80003000000 */
[----:B------:R2:W-:Y:S02]  /*31f0*/  ATOMS.XOR RZ, [R11], R0 ;  /* 0x000000000bff738c */ /* 0x0005e40003800000 */
.L_x_57:
[----:B------:R-:W-:Y:S05]  /*3200*/  BSYNC B0 ;  /* 0x0000000000007941 */ /* 0x000fea0003800000 */
.L_x_56:
[----:B------:R-:W-:Y:S05]  /*3210*/  @P1 BRA `(.L_x_62) ;  /* 0x0000000000881947 */ /* 0x000fea0003800000 */
[----:B------:R-:W-:Y:S05]  /*3220*/  WARPSYNC.ALL ;  /* 0x0000000000007948 */ /* 0x000fea0003800000 */
[----:B------:R-:W-:Y:S01]  /*3230*/  NOP ;  /* 0x0000000000007918 */ /* 0x000fe20000000000 */
[----:B------:R-:W-:-:S13]  /*3240*/  ELECT P0, URZ, PT ;  /* 0x0000000000ff782f */ /* 0x000fda0003800000 */
[----:B------:R-:W-:Y:S05]  /*3250*/  @!P0 BRA `(.L_x_62) ;  /* 0x0000000000788947 */ /* 0x000fea0003800000 */
[----:B--2---:R-:W-:Y:S02]  /*3260*/  MOV R0, 0x60 ;  /* 0x0000006000007802 */ /* 0x004fe40000000f00 */
[----:B------:R-:W-:Y:S02]  /*3270*/  MOV R2, 0x58 ;  /* 0x0000005800027802 */ /* 0x000fe40000000f00 */
[C---:B------:R-:W-:Y:S02]  /*3280*/  LEA R7, R5.reuse, R0, 0x18 ;  /* 0x0000000005077211 */ /* 0x040fe400078ec0ff */
[----:B------:R-:W-:-:S03]  /*3290*/  LEA R3, R5, R2, 0x18 ;  /* 0x0000000205037211 */ /* 0x000fc600078ec0ff */
[----:B------:R-:W1:Y:S02]  /*32a0*/  LDS R0, [R7] ;  /* 0x0000000007007984 */ /* 0x000e640000000800 */
[----:B-1----:R-:W-:-:S04]  /*32b0*/  IMAD.U32 R8, R0, -0x80000000, RZ ;  /* 0x8000000000087824 */ /* 0x002fc800078e00ff */
[----:B------:R-:W1:Y:S02]  /*32c0*/  SYNCS.PHASECHK.TRANS64.TRYWAIT P0, [R3+URZ], R8 ;  /* 0x00000008030075a7 */ /* 0x000e6400080011ff */
[----:B-1----:R-:W-:Y:S05]  /*32d0*/  @P0 BRA `(.L_x_63) ;  /* 0x0000000000080947 */ /* 0x002fea0003800000 */
[----:B------:R-:W1:Y:S02]  /*32e0*/  SYNCS.PHASECHK.TRANS64.TRYWAIT P0, [R3+URZ], R8 ;  /* 0x00000008030075a7 */ /* 0x000e6400080011ff */
[----:B-1----:R-:W-:Y:S05]  /*32f0*/  @!P0 BRA `(.L_x_64) ;  /* 0x0000002800248947 */ /* 0x002fea0003800000 */
.L_x_63:
[----:B------:R-:W2:Y:S01]  /*3300*/  LDS R13, [R4+0xc8] ;  /* 0x0000c800040d7984 */ /* 0x000ea20000000800 */
[----:B------:R-:W-:Y:S01]  /*3310*/  IMAD.MOV.U32 R2, RZ, RZ, 0xffff ;  /* 0x0000ffffff027424 */ /* 0x000fe200078e00ff */
[----:B-1----:R-:W-:Y:S01]  /*3320*/  PRMT R3, R10, 0x654, R3 ;  /* 0x000006540a037816 */ /* 0x002fe20000000003 */
[----:B------:R-:W-:Y:S02]  /*3330*/  IMAD.MOV.U32 R0, RZ, RZ, 0x1 ;  /* 0x00000001ff007424 */ /* 0x000fe400078e00ff */
[C---:B--2---:R-:W-:Y:S01]  /*3340*/  IMAD.SHL.U32 R11, R13.reuse, 0x20, RZ ;  /* 0x000000200d0b7824 */ /* 0x044fe200078e00ff */
[----:B------:R-:W-:Y:S01]  /*3350*/  SHF.L.U32 R2, R2, R13, RZ ;  /* 0x0000000d02027219 */ /* 0x000fe200000006ff */
[----:B------:R-:W-:-:S03]  /*3360*/  VIADD R9, R13, 0x10 ;  /* 0x000000100d097836 */ /* 0x000fc60000000000 */
[----:B------:R1:W-:Y:S01]  /*3370*/  STS [R4+0xc8], R11 ;  /* 0x0000c80b04007388 */ /* 0x0003e20000000800 */
[----:B------:R-:W-:Y:S02]  /*3380*/  MOV R6, 0x50 ;  /* 0x0000005000067802 */ /* 0x000fe40000000f00 */
[----:B------:R-:W-:Y:S02]  /*3390*/  SHF.L.U32 R9, R0, R9, RZ ;  /* 0x0000000900097219 */ /* 0x000fe400000006ff */
[----:B------:R-:W-:Y:S02]  /*33a0*/  LEA R5, R5, R6, 0x18 ;  /* 0x0000000605057211 */ /* 0x000fe400078ec0ff */
[----:B------:R-:W-:-:S05]  /*33b0*/  LOP3.LUT R2, R9, R2, RZ, 0xfc, !PT ;  /* 0x0000000209027212 */ /* 0x000fca00078efcff */
[----:B------:R1:W-:Y:S01]  /*33c0*/  ATOMS.OR RZ, [R5], R2 ;  /* 0x0000000205ff738c */ /* 0x0003e20003000000 */
[----:B------:R1:W-:Y:S03]  /*33d0*/  SYNCS.ARRIVE.TRANS64.RED.A1T0 RZ, [R3+URZ], RZ ;  /* 0x000000ff03ff79a7 */ /* 0x0003e600081004ff */
[----:B------:R1:W-:Y:S01]  /*33e0*/  ATOMS.XOR RZ, [R7], R0 ;  /* 0x0000000007ff738c */ /* 0x0003e20003800000 */
[----:B------:R-:W-:Y:S05]  /*33f0*/  BRA `(.L_x_62) ;  /* 0x0000000000107947 */ /* 0x000fea0003800000 */
.L_x_55:
[----:B------:R-:W-:Y:S02]  /*3400*/  MOV R3, 0xffffffff ;  /* 0xffffffff00037802 */ /* 0x000fe40000000f00 */
[----:B------:R-:W-:-:S03]  /*3410*/  MOV R2, 0x3440 ;  /* 0x0000344000027802 */ /* 0x000fc60000000f00 */
[----:B------:R1:W-:Y:S04]  /*3420*/  STS [R4+0xc8], R3 ;  /* 0x0000c80304007388 */ /* 0x0003e80000000800 */
[----:B-1----:R-:W-:Y:S05]  /*3430*/  CALL.REL.NOINC `($__internal_1_$__cuda_sm10x_tcgen05_guardrail_trap_phase_invalid_during_alloc) ;  /* 0x0000002800507944 */ /* 0x002fea0003c00000 */
.L_x_62:
[----:B------:R-:W-:Y:S05]  /*3440*/  WARPSYNC.ALL ;  /* 0x0000000000007948 */ /* 0x000fea0003800000 */
[----:B------:R-:W-:Y:S01]  /*3450*/  NOP ;  /* 0x0000000000007918 */ /* 0x000fe20000000000 */
.L_x_54:
[----:B------:R-:W5:Y:S08]  /*3460*/  S2UR UR4, SR_CgaCtaId ;  /* 0x00000000000479c3 */ /* 0x000f700000008800 */
[----:B-1-34-:R-:W-:Y:S01]  /*3470*/  BAR.SYNC.DEFER_BLOCKING 0x3, 0xa0 ;  /* 0x00c2800000007b1d */ /* 0x01afe20000010000 */
[----:B------:R-:W-:Y:S01]  /*3480*/  MOV R87, 0x400 ;  /* 0x0000040000577802 */ /* 0x000fe20000000f00 */
[----:B-----5:R-:W-:-:S05]  /*3490*/  IMAD.U32 R86, RZ, RZ, UR4 ;  /* 0x00000004ff567e24 */ /* 0x020fca000f8e00ff */
[----:B------:R-:W-:-:S05]  /*34a0*/  LEA R87, R86, R87, 0x18 ;  /* 0x0000005756577211 */ /* 0x000fca00078ec0ff */
[----:B------:R1:W3:Y:S01]  /*34b0*/  LDS R123, [R87+0xc8] ;  /* 0x0000c800577b7984 */ /* 0x0002e20000000800 */
[----:B------:R-:W4:Y:S02]  /*34c0*/  SYNCS.PHASECHK.TRANS64.TRYWAIT P0, [R87+URZ+0xa0], RZ ;  /* 0x0000a0ff570075a7 */ /* 0x000f2400080011ff */
[----:B-1-34-:R-:W-:Y:S05]  /*34d0*/  @!P0 BRA `(.L_x_65) ;  /* 0x0000002400c48947 */ /* 0x01afea0003800000 */
.L_x_107:
[----:B------:R-:W3:Y:S01]  /*34e0*/  LDS.128 R88, [R87+0x37410] ;  /* 0x0374100057587984 */ /* 0x000ee20000000c00 */
[----:B--2---:R-:W-:Y:S01]  /*34f0*/  HFMA2 R0, -RZ, RZ, 0, 5.9604644775390625e-08 ;  /* 0x00000001ff007431 */ /* 0x004fe200000001ff */
[----:B------:R2:W-:Y:S06]  /*3500*/  MEMBAR.ALL.CTA ;  /* 0x0000000000007992 */ /* 0x0005ec0000008000 */
[----:B--2---:R-:W2:Y:S02]  /*3510*/  FENCE.VIEW.ASYNC.S ;  /* 0x00000000000073c6 */ /* 0x004ea40000000000 */
[----:B--2---:R2:W-:Y:S01]  /*3520*/  SYNCS.ARRIVE.TRANS64.ART0 RZ, [R87+URZ+0xb0], R0 ;  /* 0x0000b00057ff79a7 */ /* 0x0045e200085000ff */
[----:B---3--:R-:W-:-:S13]  /*3530*/  ISETP.NE.AND P0, PT, R91, 0x1, PT ;  /* 0x000000015b00780c */ /* 0x008fda0003f05270 */
[----:B--2---:R-:W-:Y:S05]  /*3540*/  @P0 BRA `(.L_x_66) ;  /* 0x0000001c000c0947 */ /* 0x004fea0003800000 */
[C---:B------:R-:W-:Y:S01]  /*3550*/  IMAD.SHL.U32 R5, R106.reuse, 0x20, RZ ;  /* 0x000000206a057824 */ /* 0x040fe200078e00ff */
[----:B------:R-:W-:Y:S01]  /*3560*/  SHF.R.U32.HI R2, RZ, 0x5, R106 ;  /* 0x00000005ff027819 */ /* 0x000fe2000001166a */
[----:B------:R-:W-:Y:S01]  /*3570*/  IMAD.SHL.U32 R3, R106, 0x80, RZ ;  /* 0x000000806a037824 */ /* 0x000fe200078e00ff */
[C---:B------:R-:W-:Y:S01]  /*3580*/  ISETP.NE.AND P0, PT, R86.reuse, UR22, PT ;  /* 0x0000001656007c0c */ /* 0x040fe2000bf05270 */
[----:B------:R-:W2:Y:S01]  /*3590*/  S2R R105, SR_LANEID ;  /* 0x0000000000697919 */ /* 0x000ea20000000000 */
[----:B------:R-:W-:Y:S01]  /*35a0*/  LOP3.LUT R5, R5, 0x3e0, RZ, 0xc0, !PT ;  /* 0x000003e005057812 */ /* 0x000fe200078ec0ff */
[----:B------:R-:W3:Y:S01]  /*35b0*/  S2UR UR7, SR_CgaCtaId ;  /* 0x00000000000779c3 */ /* 0x000ee20000008800 */
[----:B------:R-:W-:Y:S01]  /*35c0*/  LOP3.LUT R3, R3, 0xf80, RZ, 0xc0, !PT ;  /* 0x00000f8003037812 */ /* 0x000fe200078ec0ff */
[----:B------:R-:W-:Y:S01]  /*35d0*/  USHF.R.U32.HI UR5, URZ, 0x1, UR14 ;  /* 0x00000001ff057899 */ /* 0x000fe2000801160e */
[----:B------:R-:W-:Y:S01]  /*35e0*/  ISETP.LT.AND P0, PT, R86, RZ, P0 ;  /* 0x000000ff5600720c */ /* 0x000fe20000701270 */
[C---:B------:R-:W-:Y:S01]  /*35f0*/  IMAD R6, R2.reuse, 0x400, R5 ;  /* 0x0000040002067824 */ /* 0x040fe200078e0205 */
[----:B------:R-:W-:Y:S01]  /*3600*/  CS2R R108, SRZ ;  /* 0x00000000006c7805 */ /* 0x000fe2000001ff00 */
[----:B------:R-:W-:Y:S01]  /*3610*/  IMAD R4, R2, 0x1000, R3 ;  /* 0x0000100002047824 */ /* 0x000fe200078e0203 */
[----:B------:R-:W-:Y:S01]  /*3620*/  UIADD3 UR4, UPT, UPT, UR5, -0x1, URZ ;  /* 0xffffffff05047890 */ /* 0x000fe2000fffe0ff */
[C---:B------:R-:W-:Y:S01]  /*3630*/  IMAD.IADD R5, R87.reuse, 0x1, R6 ;  /* 0x0000000157057824 */ /* 0x040fe200078e0206 */
[----:B------:R-:W4:Y:S01]  /*3640*/  LDCU.64 UR8, c[0x0][0x348] ;  /* 0x00006900ff0877ac */ /* 0x000f220008000a00 */
[----:B------:R-:W-:-:S02]  /*3650*/  IMAD.IADD R3, R87, 0x1, R4 ;  /* 0x0000000157037824 */ /* 0x000fc400078e0204 */
[C---:B------:R-:W-:Y:S02]  /*3660*/  VIADD R6, R5.reuse, 0x4410 ;  /* 0x0000441005067836 */ /* 0x040fe40000000000 */
[----:B------:R-:W-:Y:S02]  /*3670*/  VIADD R5, R5, 0x4400 ;  /* 0x0000440005057836 */ /* 0x000fe40000000000 */
[C---:B------:R-:W-:Y:S01]  /*3680*/  VIADD R4, R3.reuse, 0x430 ;  /* 0x0000043003047836 */ /* 0x040fe20000000000 */
[----:B------:R-:W-:Y:S01]  /*3690*/  SHF.R.U32.HI R121, RZ, 0x3, R6 ;  /* 0x00000003ff797819 */ /* 0x000fe20000011606 */
[----:B------:R-:W-:Y:S01]  /*36a0*/  VIADD R7, R3, 0x420 ;  /* 0x0000042003077836 */ /* 0x000fe20000000000 */
[----:B------:R-:W-:Y:S01]  /*36b0*/  SHF.R.U32.HI R120, RZ, 0x3, R5 ;  /* 0x00000003ff787819 */ /* 0x000fe20000011605 */
[----:B------:R-:W-:Y:S01]  /*36c0*/  IMAD.U32 R104, RZ, RZ, UR4 ;  /* 0x00000004ff687e24 */ /* 0x000fe2000f8e00ff */
[----:B------:R-:W-:Y:S01]  /*36d0*/  SHF.R.U32.HI R119, RZ, 0x3, R4 ;  /* 0x00000003ff777819 */ /* 0x000fe20000011604 */
[----:B------:R-:W-:Y:S01]  /*36e0*/  @!P0 IMAD R104, RZ, RZ, UR5 ;  /* 0x00000005ff688e24 */ /* 0x000fe2000f8e02ff */
[----:B------:R-:W-:Y:S01]  /*36f0*/  LOP3.LUT R120, R5, 0x10, R120, 0x78, !PT ;  /* 0x0000001005787812 */ /* 0x000fe200078e7878 */
[C---:B------:R-:W-:Y:S01]  /*3700*/  VIADD R5, R3.reuse, 0x400 ;  /* 0x0000040003057836 */ /* 0x040fe20000000000 */
[----:B------:R-:W-:Y:S01]  /*3710*/  LOP3.LUT R119, R4, 0x70, R119, 0x78, !PT ;  /* 0x0000007004777812 */ /* 0x000fe200078e7877 */
[C---:B------:R-:W-:Y:S01]  /*3720*/  VIADD R4, R3.reuse, 0x470 ;  /* 0x0000047003047836 */ /* 0x040fe20000000000 */
[----:B------:R-:W-:Y:S01]  /*3730*/  LOP3.LUT R121, R6, 0x10, R121, 0x78, !PT ;  /* 0x0000001006797812 */ /* 0x000fe200078e7879 */
[----:B------:R-:W-:Y:S01]  /*3740*/  VIADD R6, R3, 0x410 ;  /* 0x0000041003067836 */ /* 0x000fe20000000000 */
[----:B------:R-:W-:Y:S01]  /*3750*/  SHF.R.U32.HI R116, RZ, 0x3, R5 ;  /* 0x00000003ff747819 */ /* 0x000fe20000011605 */
[----:B------:R-:W-:Y:S01]  /*3760*/  IMAD R122, R124, 0x4, R87 ;  /* 0x000000047c7a7824 */ /* 0x000fe200078e0257 */
[----:B------:R-:W-:Y:S01]  /*3770*/  SHF.R.U32.HI R115, RZ, 0x3, R4 ;  /* 0x00000003ff737819 */ /* 0x000fe20000011604 */
[----:B------:R-:W-:Y:S01]  /*3780*/  IMAD.MOV.U32 R110, RZ, RZ, 0x1 ;  /* 0x00000001ff6e7424 */ /* 0x000fe200078e00ff */
[----:B------:R-:W-:Y:S01]  /*3790*/  LOP3.LUT R116, R5, 0x70, R116, 0x78, !PT ;  /* 0x0000007005747812 */ /* 0x000fe200078e7874 */
[C---:B------:R-:W-:Y:S01]  /*37a0*/  VIADD R5, R3.reuse, 0x460 ;  /* 0x0000046003057836 */ /* 0x040fe20000000000 */
[----:B------:R-:W-:Y:S01]  /*37b0*/  LOP3.LUT R115, R4, 0x70, R115, 0x78, !PT ;  /* 0x0000007004737812 */ /* 0x000fe200078e7873 */
[C---:B------:R-:W-:Y:S01]  /*37c0*/  VIADD R4, R3.reuse, 0x450 ;  /* 0x0000045003047836 */ /* 0x040fe20000000000 */
[----:B------:R-:W-:Y:S01]  /*37d0*/  SHF.R.U32.HI R118, RZ, 0x3, R7 ;  /* 0x00000003ff767819 */ /* 0x000fe20000011607 */
[----:B------:R-:W-:Y:S01]  /*37e0*/  VIADD R3, R3, 0x440 ;  /* 0x0000044003037836 */ /* 0x000fe20000000000 */
[----:B------:R-:W-:Y:S01]  /*37f0*/  SHF.R.U32.HI R117, RZ, 0x3, R6 ;  /* 0x00000003ff757819 */ /* 0x000fe20000011606 */
[----:B------:R-:W-:Y:S01]  /*3800*/  IMAD.MOV.U32 R107, RZ, RZ, RZ ;  /* 0x000000ffff6b7224 */ /* 0x000fe200078e00ff */
[----:B------:R-:W-:Y:S01]  /*3810*/  SHF.R.U32.HI R114, RZ, 0x3, R5 ;  /* 0x00000003ff727819 */ /* 0x000fe20000011605 */
[----:B------:R-:W-:Y:S01]  /*3820*/  IMAD R111, R2, 0x200000, R123 ;  /* 0x00200000026f7824 */ /* 0x000fe200078e027b */
[----:B------:R-:W-:Y:S01]  /*3830*/  SHF.R.U32.HI R113, RZ, 0x3, R4 ;  /* 0x00000003ff717819 */ /* 0x000fe20000011604 */
[----:B------:R-:W-:Y:S01]  /*3840*/  IMAD.IADD R104, R104, 0x1, R104 ;  /* 0x0000000168687824 */ /* 0x000fe200078e0268 */
[----:B------:R-:W-:-:S02]  /*3850*/  SHF.R.U32.HI R112, RZ, 0x3, R3 ;  /* 0x00000003ff707819 */ /* 0x000fc40000011603 */
[----:B------:R-:W-:Y:S02]  /*3860*/  LOP3.LUT R118, R7, 0x70, R118, 0x78, !PT ;  /* 0x0000007007767812 */ /* 0x000fe400078e7876 */
[----:B------:R-:W-:Y:S02]  /*3870*/  LOP3.LUT R117, R6, 0x70, R117, 0x78, !PT ;  /* 0x0000007006757812 */ /* 0x000fe400078e7875 */
[----:B------:R-:W-:Y:S02]  /*3880*/  LOP3.LUT R114, R5, 0x70, R114, 0x78, !PT ;  /* 0x0000007005727812 */ /* 0x000fe400078e7872 */
[----:B------:R-:W-:Y:S02]  /*3890*/  LOP3.LUT R113, R4, 0x70, R113, 0x78, !PT ;  /* 0x0000007004717812 */ /* 0x000fe400078e7871 */
[----:B--234-:R-:W-:-:S07]  /*38a0*/  LOP3.LUT R112, R3, 0x70, R112, 0x78, !PT ;  /* 0x0000007003707812 */ /* 0x01cfce00078e7870 */
.L_x_78:
[----:B------:R-:W2:Y:S01]  /*38b0*/  LDC.64 R6, c[0x0][0x750] ;  /* 0x0001d400ff067b82 */ /* 0x000ea20000000a00 */
[----:B-1----:R-:W-:-:S05]  /*38c0*/  IMAD.SHL.U32 R3, R88, 0x100, RZ ;  /* 0x0000010058037824 */ /* 0x002fca00078e00ff */
[----:B------:R-:W-:Y:S02]  /*38d0*/  LEA.HI.SX32 R2, R3, R106, 0x1f ;  /* 0x0000006a03027211 */ /* 0x000fe400078ffaff */
[----:B------:R-:W3:Y:S01]  /*38e0*/  LDC.64 R4, c[0x0][0x758] ;  /* 0x0001d600ff047b82 */ /* 0x000ee20000000a00 */
[----:B------:R-:W-:Y:S02]  /*38f0*/  IMAD R127, R108, 0x8, R87 ;  /* 0x000000086c7f7824 */ /* 0x000fe400078e0257 */
[----:B--2---:R-:W-:-:S05]  /*3900*/  IMAD.WIDE R6, R90, 0x4, R6 ;  /* 0x000000045a067825 */ /* 0x004fca00078e0206 */
[----:B------:R2:W5:Y:S01]  /*3910*/  LDG.E R126, desc[UR30][R6.64] ;  /* 0x0000001e067e7981 */ /* 0x000562000c1e1900 */
[----:B---3--:R-:W-:-:S04]  /*3920*/  IMAD.WIDE R8, R2, 0x4, R4 ;  /* 0x0000000402087825 */ /* 0x008fc800078e0204 */
[----:B------:R-:W-:Y:S01]  /*3930*/  IMAD.U32 R2, R107, -0x80000000, RZ ;  /* 0x800000006b027824 */ /* 0x000fe200078e00ff */
[----:B------:R2:W5:Y:S03]  /*3940*/  LDG.E R125, desc[UR30][R8.64] ;  /* 0x0000001e087d7981 */ /* 0x000566000c1e1900 */
[----:B------:R-:W3:Y:S01]  /*3950*/  SYNCS.PHASECHK.TRANS64.TRYWAIT P1, [R127+URZ+0x80], R2 ;  /* 0x000080027f0075a7 */ /* 0x000ee200080211ff */
[----:B------:R-:W-:-:S04]  /*3960*/  LEA.HI R4, R88, R88, RZ, 0x1 ;  /* 0x0000005858047211 */ /* 0x000fc800078f08ff */
[----:B------:R-:W-:-:S04]  /*3970*/  LOP3.LUT R3, R4, 0xfffffffe, RZ, 0xc0, !PT ;  /* 0xfffffffe04037812 */ /* 0x000fc800078ec0ff */
[----:B------:R-:W-:-:S04]  /*3980*/  ISETP.NE.AND P2, PT, R88, R3, PT ;  /* 0x000000035800720c */ /* 0x000fc80003f45270 */
[----:B------:R-:W-:Y:S02]  /*3990*/  ISETP.LT.AND P2, PT, R88, RZ, P2 ;  /* 0x000000ff5800720c */ /* 0x000fe40001741270 */
[----:B------:R-:W-:Y:S02]  /*39a0*/  SHF.R.U32.HI R4, RZ, 0x1, R4 ;  /* 0x00000001ff047819 */ /* 0x000fe40000011604 */
[----:B------:R-:W-:-:S03]  /*39b0*/  PLOP3.LUT P0, PT, PT, PT, PT, 0x80, 0x8 ;  /* 0x000000000008781c */ /* 0x000fc60003f0f070 */
[----:B------:R-:W-:-:S06]  /*39c0*/  VIADD R128, R4, 0xffffffff ;  /* 0xffffffff04807836 */ /* 0x000fcc0000000000 */
[----:B------:R-:W-:Y:S01]  /*39d0*/  @!P2 IMAD.MOV R128, RZ, RZ, R4 ;  /* 0x000000ffff80a224 */ /* 0x000fe200078e0204 */
[----:B--23--:R-:W-:Y:S06]  /*39e0*/  @!P1 BRA `(.L_x_67) ;  /* 0x0000002000949947 */ /* 0x00cfec0003800000 */
.L_x_109:
[----:B------:R-:W-:Y:S01]  /*39f0*/  HFMA2 R130, -RZ, RZ, 0, 0 ;  /* 0x00000000ff827431 */ /* 0x000fe200000001ff */
[----:B------:R-:W-:Y:S01]  /*3a00*/  ISETP.NE.AND P2, PT, R124, RZ, PT ;  /* 0x000000ff7c00720c */ /* 0x000fe20003f45270 */
[--C-:B------:R-:W-:Y:S01]  /*3a10*/  IMAD.MOV.U32 R103, RZ, RZ, R90.reuse ;  /* 0x000000ffff677224 */ /* 0x100fe200078e005a */
[----:B------:R-:W-:Y:S01]  /*3a20*/  SHF.R.S32.HI R102, RZ, 0x1f, R90 ;  /* 0x0000001fff667819 */ /* 0x000fe2000001145a */
[----:B------:R-:W-:Y:S01]  /*3a30*/  IMAD R88, R108, 0x80, R111 ;  /* 0x000000806c587824 */ /* 0x000fe200078e026f */
[----:B------:R-:W-:Y:S01]  /*3a40*/  LEA R128, R128, UR21, 0x8 ;  /* 0x0000001580807c11 */ /* 0x000fe2000f8e40ff */
[----:B------:R-:W-:-:S08]  /*3a50*/  IMAD.MOV.U32 R129, RZ, RZ, RZ ;  /* 0x000000ffff817224 */ /* 0x000fd000078e00ff */
.L_x_73:
[----:B------:R-:W-:Y:S01]  /*3a60*/  IMAD.SHL.U32 R90, R130, 0x20, RZ ;  /* 0x00000020825a7824 */ /* 0x000fe200078e00ff */
[----:B------:R-:W-:Y:S05]  /*3a70*/  WARPSYNC.ALL ;  /* 0x0000000000007948 */ /* 0x000fea0003800000 */
[----:B------:R-:W-:Y:S01]  /*3a80*/  NOP ;  /* 0x0000000000007918 */ /* 0x000fe20000000000 */
[----:B------:R-:W-:Y:S01]  /*3a90*/  IMAD.IADD R2, R88, 0x1, R90 ;  /* 0x0000000158027824 */ /* 0x000fe200078e025a */
[----:B------:R-:W-:Y:S01]  /*3aa0*/  BSSY.RECONVERGENT B0, `(.L_x_68) ;  /* 0x0000063000007945 */ /* 0x000fe20003800200 */
[----:B------:R-:W-:-:S03]  /*3ab0*/  PLOP3.LUT P3, PT, P0, PT, PT, 0x80, 0x8 ;  /* 0x000000000008781c */ /* 0x000fc6000076f070 */
[----:B------:R-:W-:-:S13]  /*3ac0*/  R2UR UR4, R2 ;  /* 0x00000000020472ca */ /* 0x000fda00000e0000 */
[----:B------:R-:W3:Y:S01]  /*3ad0*/  LDTM.x32 R36, tmem[UR4+0x20] ;  /* 0x00002004002479ee */ /* 0x000ee200082c0000 */
[----:B------:R-:W-:-:S13]  /*3ae0*/  R2UR UR4, R2 ;  /* 0x00000000020472ca */ /* 0x000fda00000e0000 */
[----:B-1----:R-:W4:Y:S01]  /*3af0*/  LDTM.x32 R4, tmem[UR4] ;  /* 0x00000004000479ee */ /* 0x002f2200082c0000 */
[-C--:B--23-5:R-:W-:Y:S02]  /*3b00*/  FMUL2 R2, R36.F32x2.HI_LO, R126.reuse.F32 ;  /* 0x0000007e2402724a */ /* 0x0acfe40001000000 */
[-C--:B------:R-:W-:Y:S02]  /*3b10*/  FMUL2 R36, R40.F32x2.HI_LO, R126.reuse.F32 ;  /* 0x0000007e2824724a */ /* 0x080fe40001000000 */
[-C--:B------:R-:W-:Y:S02]  /*3b20*/  FMUL2 R40, R44.F32x2.HI_LO, R126.reuse.F32 ;  /* 0x0000007e2c28724a */ /* 0x080fe40001000000 */
[-C--:B------:R-:W-:Y:S02]  /*3b30*/  FMUL2 R38, R38.F32x2.HI_LO, R126.reuse.F32 ;  /* 0x0000007e2626724a */ /* 0x080fe40001000000 */
[-C--:B------:R-:W-:Y:S02]  /*3b40*/  FMUL2 R42, R42.F32x2.HI_LO, R126.reuse.F32 ;  /* 0x0000007e2a2a724a */ /* 0x080fe40001000000 */
[----:B------:R-:W-:-:S02]  /*3b50*/  FMUL2 R44, R48.F32x2.HI_LO, R126.F32 ;  /* 0x0000007e302c724a */ /* 0x000fc40001000000 */
[-C--:B------:R-:W-:Y:S02]  /*3b60*/  FMUL2 R46, R46.F32x2.HI_LO, R126.reuse.F32 ;  /* 0x0000007e2e2e724a */ /* 0x080fe40001000000 */
        /* <DEDUP_REMOVED lines=9> */
[----:B----4-:R-:W-:Y:S01]  /*3c00*/  FMUL2 R70, R8.F32x2.HI_LO, R126.F32 ;  /* 0x0000007e0846724a */ /* 0x010fe20001000000 */
[----:B------:R-:W-:Y:S01]  /*3c10*/  F2FP.BF16.F32.PACK_AB R9, R39, R38 ;  /* 0x000000262709723e */ /* 0x000fe200000010ff */
[----:B------:R-:W-:Y:S01]  /*3c20*/  FMUL2 R72, R10.F32x2.HI_LO, R126.F32 ;  /* 0x0000007e0a48724a */ /* 0x000fe20001000000 */
        /* <DEDUP_REMOVED lines=29> */
[----:B------:R2:W-:Y:S01]  /*3e00*/  STS.128 [R112], R8 ;  /* 0x0000000870007388 */ /* 0x0005e20000000c00 */
[----:B------:R-:W-:-:S02]  /*3e10*/  F2FP.BF16.F32.PACK_AB R7, R73, R72 ;  /* 0x000000484907723e */ /* 0x000fc400000010ff */
[----:B------:R-:W-:Y:S01]  /*3e20*/  F2FP.BF16.F32.PACK_AB R6, R71, R70 ;  /* 0x000000464706723e */ /* 0x000fe200000010ff */
[----:B------:R3:W-:Y:S01]  /*3e30*/  STS.128 [R113], R12 ;  /* 0x0000000c71007388 */ /* 0x0007e20000000c00 */
[----:B------:R-:W-:Y:S02]  /*3e40*/  F2FP.BF16.F32.PACK_AB R5, R69, R68 ;  /* 0x000000444505723e */ /* 0x000fe400000010ff */
[----:B------:R-:W-:Y:S01]  /*3e50*/  F2FP.BF16.F32.PACK_AB R4, R65, R64 ;  /* 0x000000404104723e */ /* 0x000fe200000010ff */
[----:B------:R4:W-:Y:S04]  /*3e60*/  STS.128 [R114], R16 ;  /* 0x0000001072007388 */ /* 0x0009e80000000c00 */
[----:B------:R1:W-:Y:S04]  /*3e70*/  STS.128 [R115], R20 ;  /* 0x0000001473007388 */ /* 0x0003e80000000c00 */
[----:B------:R1:W-:Y:S01]  /*3e80*/  STS.128 [R116], R4 ;  /* 0x0000000474007388 */ /* 0x0003e20000000c00 */
[----:B--2---:R-:W-:-:S02]  /*3e90*/  F2FP.BF16.F32.PACK_AB R11, R81, R80 ;  /* 0x00000050510b723e */ /* 0x004fc400000010ff */
[----:B------:R-:W-:Y:S02]  /*3ea0*/  F2FP.BF16.F32.PACK_AB R10, R79, R78 ;  /* 0x0000004e4f0a723e */ /* 0x000fe400000010ff */
[----:B------:R-:W-:Y:S02]  /*3eb0*/  F2FP.BF16.F32.PACK_AB R9, R77, R76 ;  /* 0x0000004c4d09723e */ /* 0x000fe400000010ff */
[----:B------:R-:W-:Y:S02]  /*3ec0*/  F2FP.BF16.F32.PACK_AB R8, R75, R74 ;  /* 0x0000004a4b08723e */ /* 0x000fe400000010ff */
[----:B---3--:R-:W-:Y:S02]  /*3ed0*/  F2FP.BF16.F32.PACK_AB R15, R27, R26 ;  /* 0x0000001a1b0f723e */ /* 0x008fe400000010ff */
[----:B------:R-:W-:Y:S01]  /*3ee0*/  F2FP.BF16.F32.PACK_AB R14, R25, R24 ;  /* 0x00000018190e723e */ /* 0x000fe200000010ff */
[----:B------:R1:W-:Y:S01]  /*3ef0*/  STS.128 [R117], R8 ;  /* 0x0000000875007388 */ /* 0x0003e20000000c00 */
[----:B------:R-:W-:-:S02]  /*3f00*/  F2FP.BF16.F32.PACK_AB R13, R85, R84 ;  /* 0x00000054550d723e */ /* 0x000fc400000010ff */
[----:B------:R-:W-:Y:S02]  /*3f10*/  F2FP.BF16.F32.PACK_AB R12, R83, R82 ;  /* 0x00000052530c723e */ /* 0x000fe400000010ff */
[----:B----4-:R-:W-:Y:S02]  /*3f20*/  F2FP.BF16.F32.PACK_AB R19, R35, R34 ;  /* 0x000000222313723e */ /* 0x010fe400000010ff */
[----:B------:R-:W-:Y:S01]  /*3f30*/  F2FP.BF16.F32.PACK_AB R18, R33, R32 ;  /* 0x000000202112723e */ /* 0x000fe200000010ff */
[----:B------:R1:W-:Y:S01]  /*3f40*/  STS.128 [R118], R12 ;  /* 0x0000000c76007388 */ /* 0x0003e20000000c00 */
[----:B------:R-:W-:Y:S02]  /*3f50*/  F2FP.BF16.F32.PACK_AB R17, R31, R30 ;  /* 0x0000001e1f11723e */ /* 0x000fe400000010ff */
[----:B------:R-:W-:-:S05]  /*3f60*/  F2FP.BF16.F32.PACK_AB R16, R29, R28 ;  /* 0x0000001c1d10723e */ /* 0x000fca00000010ff */
[----:B------:R1:W-:Y:S01]  /*3f70*/  STS.128 [R119], R16 ;  /* 0x0000001077007388 */ /* 0x0003e20000000c00 */
[----:B------:R2:W-:Y:S06]  /*3f80*/  MEMBAR.ALL.CTA ;  /* 0x0000000000007992 */ /* 0x0005ec0000008000 */
[----:B--2---:R-:W2:Y:S02]  /*3f90*/  FENCE.VIEW.ASYNC.S ;  /* 0x00000000000073c6 */ /* 0x004ea40000000000 */
[----:B--2---:R-:W-:Y:S06]  /*3fa0*/  BAR.SYNC.DEFER_BLOCKING 0x2, 0x80 ;  /* 0x0082000000007b1d */ /* 0x004fec0000010000 */
[----:B------:R-:W-:Y:S05]  /*3fb0*/  @P2 BRA `(.L_x_69) ;  /* 0x0000000000442947 */ /* 0x000fea0003800000 */
[----:B------:R-:W-:Y:S01]  /*3fc0*/  UIADD3 UR10, UP0, UPT, UR8, 0x240, URZ ;  /* 0x00000240080a7890 */ /* 0x000fe2000ff1e0ff */
[----:B------:R-:W-:Y:S01]  /*3fd0*/  PLOP3.LUT P0, PT, PT, PT, PT, 0x80, 0x8 ;  /* 0x000000000008781c */ /* 0x000fe20003f0f070 */
[----:B------:R-:W-:Y:S01]  /*3fe0*/  IMAD R90, R89, 0x80, R90 ;  /* 0x00000080595a7824 */ /* 0x000fe200078e025a */
[----:B-1----:R-:W-:Y:S01]  /*3ff0*/  IADD3 R4, PT, PT, R87, 0x400, RZ ;  /* 0x0000040057047810 */ /* 0x002fe20007ffe0ff */
[----:B------:R-:W-:-:S12]  /*4000*/  UIADD3.X UR11, UPT, UPT, URZ, UR9, URZ, UP0, !UPT ;  /* 0x00000009ff0b7290 */ /* 0x000fd800087fe4ff */
.L_x_70:
[----:B------:R-:W-:Y:S02]  /*4010*/  PLOP3.LUT P1, PT, P1, P0, PT, 0xf2, 0x2f ;  /* 0x00000000002f781c */ /* 0x000fe40000f21e72 */
[----:B------:R-:W-:-:S08]  /*4020*/  @P0 R2UR P1, UR6, R128 ;  /* 0x00000000800602ca */ /* 0x000fd00000020000 */
[----:B------:R-:W-:Y:S02]  /*4030*/  PLOP3.LUT P1, PT, P1, P0, PT, 0xf2, 0x2f ;  /* 0x00000000002f781c */ /* 0x000fe40000f21e72 */
[----:B------:R-:W-:-:S08]  /*4040*/  @P0 R2UR.OR P1, UR5, R90 ;  /* 0x000000005a0502ca */ /* 0x000fd00000120000 */
[----:B------:R-:W-:Y:S02]  /*4050*/  PLOP3.LUT P1, PT, P1, P0, PT, 0xf2, 0x2f ;  /* 0x00000000002f781c */ /* 0x000fe40000f21e72 */
[----:B------:R-:W-:-:S08]  /*4060*/  @P0 R2UR.OR P1, UR4, R4 ;  /* 0x00000000040402ca */ /* 0x000fd00000120000 */
[----:B------:R-:W-:Y:S02]  /*4070*/  @P0 PLOP3.LUT P0, PT, P1, PT, PT, 0x80, 0x8 ;  /* 0x000000000008081c */ /* 0x000fe40000f0f070 */
[----:B------:R-:W-:-:S03]  /*4080*/  PLOP3.LUT P1, PT, PT, PT, PT, 0x80, 0x8 ;  /* 0x000000000008781c */ /* 0x000fc60003f2f070 */
[----:B------:R1:W-:Y:S08]  /*4090*/  UTMASTG.2D [UR4], [UR10], desc[URZ] ;  /* 0x0000ff040a0073b5 */ /* 0x0003f00008009000 */
[----:B-1----:R-:W-:Y:S05]  /*40a0*/  @P0 BRA.U.ANY `(.L_x_70) ;  /* 0xfffffffd00d80947 */ /* 0x002fea000393ffff */
[----:B------:R0:W-:Y:S01]  /*40b0*/  UTMACMDFLUSH ;  /* 0x00000000000079b7 */ /* 0x0001e20000000000 */
[----:B------:R-:W-:-:S04]  /*40c0*/  DEPBAR.LE SB0, 0x0 ;  /* 0x000080000000791a */ /* 0x000fc80000000000 */
.L_x_69:
[----:B------:R-:W-:Y:S05]  /*40d0*/  BSYNC.RECONVERGENT B0 ;  /* 0x0000000000007941 */ /* 0x000fea0003800200 */
.L_x_68:
[----:B------:R-:W-:Y:S01]  /*40e0*/  FMUL2 R90, R76.F32x2.HI_LO, -1.4426950216293334961 ;  /* 0xbfb8aa3b4c5a784a */ /* 0x000fe20001000000 */
[----:B------:R-:W-:Y:S01]  /*40f0*/  BAR.SYNC.DEFER_BLOCKING 0x2, 0x80 ;  /* 0x0082000000007b1d */ /* 0x000fe20000010000 */
[----:B-1----:R-:W-:Y:S01]  /*4100*/  FMUL2 R8, R30.F32x2.HI_LO, -1.4426950216293334961 ;  /* 0xbfb8aa3b1e08784a */ /* 0x002fe20001000000 */
[----:B------:R-:W-:Y:S01]  /*4110*/  ISETP.NE.AND P2, PT, R124, RZ, PT ;  /* 0x000000ff7c00720c */ /* 0x000fe20003f45270 */
[----:B------:R-:W-:Y:S02]  /*4120*/  FMUL2 R92, R74.F32x2.HI_LO, -1.4426950216293334961 ;  /* 0xbfb8aa3b4a5c784a */ /* 0x000fe40001000000 */
[----:B------:R-:W-:Y:S01]  /*4130*/  FMUL2 R10, R28.F32x2.HI_LO, -1.4426950216293334961 ;  /* 0xbfb8aa3b1c0a784a */ /* 0x000fe20001000000 */
[----:B------:R-:W-:Y:S01]  /*4140*/  MUFU.EX2 R90, R90 ;  /* 0x0000005a005a7308 */ /* 0x000fe20000000800 */
[----:B------:R-:W-:Y:S02]  /*4150*/  FMUL2 R20, R80.F32x2.HI_LO, -1.4426950216293334961 ;  /* 0xbfb8aa3b5014784a */ /* 0x000fe40001000000 */
[----:B------:R-:W-:-:S02]  /*4160*/  FMUL2 R4, R34.F32x2.HI_LO, -1.4426950216293334961 ;  /* 0xbfb8aa3b2204784a */ /* 0x000fc40001000000 */
[----:B------:R-:W-:Y:S02]  /*4170*/  FMUL2 R22, R78.F32x2.HI_LO, -1.4426950216293334961 ;  /* 0xbfb8aa3b4e16784a */ /* 0x000fe40001000000 */
[----:B------:R-:W-:Y:S01]  /*4180*/  FMUL2 R6, R32.F32x2.HI_LO, -1.4426950216293334961 ;  /* 0xbfb8aa3b2006784a */ /* 0x000fe20001000000 */
[----:B------:R-:W1:Y:S01]  /*4190*/  MUFU.EX2 R91, R91 ;  /* 0x0000005b005b7308 */ /* 0x000e620000000800 */
[----:B------:R-:W-:Y:S02]  /*41a0*/  FMUL2 R100, R64.F32x2.HI_LO, -1.4426950216293334961 ;  /* 0xbfb8aa3b4064784a */ /* 0x000fe40001000000 */
[----:B------:R-:W-:Y:S02]  /*41b0*/  FMUL2 R98, R68.F32x2.HI_LO, -1.4426950216293334961 ;  /* 0xbfb8aa3b4462784a */ /* 0x000fe40001000000 */
[----:B------:R-:W-:Y:S02]  /*41c0*/  FMUL2 R96, R70.F32x2.HI_LO, -1.4426950216293334961 ;  /* 0xbfb8aa3b4660784a */ /* 0x000fe40001000000 */
[----:B------:R-:W-:Y:S01]  /*41d0*/  FMUL2 R94, R72.F32x2.HI_LO, -1.4426950216293334961 ;  /* 0xbfb8aa3b485e784a */ /* 0x000fe20001000000 */
[----:B------:R-:W-:Y:S01]  /*41e0*/  MUFU.EX2 R8, R8 ;  /* 0x0000000800087308 */ /* 0x000fe20000000800 */
[----:B------:R-:W-:-:S02]  /*41f0*/  FMUL2 R18, R82.F32x2.HI_LO, -1.4426950216293334961 ;  /* 0xbfb8aa3b5212784a */ /* 0x000fc40001000000 */
[----:B------:R-:W-:Y:S02]  /*4200*/  FMUL2 R16, R84.F32x2.HI_LO, -1.4426950216293334961 ;  /* 0xbfb8aa3b5410784a */ /* 0x000fe40001000000 */
[----:B------:R-:W-:Y:S02]  /*4210*/  FMUL2 R14, R24.F32x2.HI_LO, -1.4426950216293334961 ;  /* 0xbfb8aa3b180e784a */ /* 0x000fe40001000000 */
[----:B------:R-:W-:Y:S01]  /*4220*/  FMUL2 R12, R26.F32x2.HI_LO, -1.4426950216293334961 ;  /* 0xbfb8aa3b1a0c784a */ /* 0x000fe20001000000 */
[----:B------:R-:W2:Y:S01]  /*4230*/  MUFU.EX2 R9, R9 ;  /* 0x0000000900097308 */ /* 0x000ea20000000800 */
[----:B-1----:R-:W-:-:S07]  /*4240*/  FADD2 R90, R90.F32x2.HI_LO, 1 ;  /* 0x3f8000005a5a744b */ /* 0x002fce0000200000 */
[----:B------:R-:W-:Y:S08]  /*4250*/  MUFU.EX2 R92, R92 ;  /* 0x0000005c005c7308 */ /* 0x000ff00000000800 */
[----:B------:R-:W1:Y:S01]  /*4260*/  MUFU.EX2 R93, R93 ;  /* 0x0000005d005d7308 */ /* 0x000e620000000800 */
[----:B--2---:R-:W-:-:S07]  /*4270*/  FADD2 R8, R8.F32x2.HI_LO, 1 ;  /* 0x3f8000000808744b */ /* 0x004fce0000200000 */
[----:B------:R-:W-:Y:S08]  /*4280*/  MUFU.EX2 R10, R10 ;  /* 0x0000000a000a7308 */ /* 0x000ff00000000800 */
        /* <DEDUP_REMOVED lines=38> */
[----:B------:R-:W-:Y:S08]  /*44f0*/  MUFU.RCP R90, R90 ;  /* 0x0000005a005a7308 */ /* 0x000ff00000001000 */
[----:B------:R-:W1:Y:S01]  /*4500*/  MUFU.RCP R91, R91 ;  /* 0x0000005b005b7308 */ /* 0x000e620000001000 */
[----:B--2---:R-:W-:-:S07]  /*4510*/  FADD2 R12, R12.F32x2.HI_LO, 1 ;  /* 0x3f8000000c0c744b */ /* 0x004fce0000200000 */
[----:B------:R-:W-:Y:S08]  /*4520*/  MUFU.RCP R8, R8 ;  /* 0x0000000800087308 */ /* 0x000ff00000001000 */
[----:B------:R-:W2:Y:S01]  /*4530*/  MUFU.RCP R9, R9 ;  /* 0x0000000900097308 */ /* 0x000ea20000001000 */
[----:B-1----:R-:W-:-:S04]  /*4540*/  FMUL2 R90, R90.F32x2.HI_LO, R76.F32x2.HI_LO ;  /* 0x0000004c5a5a724a */ /* 0x002fc80000000000 */
[----:B------:R-:W-:-:S03]  /*4550*/  FMUL2 R90, R90.F32x2.HI_LO, R46.F32x2.HI_LO ;  /* 0x0000002e5a5a724a */ /* 0x000fc60000000000 */
[----:B------:R-:W-:Y:S01]  /*4560*/  MUFU.RCP R92, R92 ;  /* 0x0000005c005c7308 */ /* 0x000fe20000001000 */
[----:B------:R-:W-:-:S07]  /*4570*/  FMUL2 R90, R90.F32x2.HI_LO, R125.F32 ;  /* 0x0000007d5a5a724a */ /* 0x000fce0001000000 */
[----:B------:R-:W1:Y:S01]  /*4580*/  MUFU.RCP R93, R93 ;  /* 0x0000005d005d7308 */ /* 0x000e620000001000 */
[----:B--2---:R-:W-:-:S04]  /*4590*/  FMUL2 R8, R8.F32x2.HI_LO, R30.F32x2.HI_LO ;  /* 0x0000001e0808724a */ /* 0x004fc80000000000 */
[----:B------:R-:W-:-:S03]  /*45a0*/  FMUL2 R8, R8.F32x2.HI_LO, R62.F32x2.HI_LO ;  /* 0x0000003e0808724a */ /* 0x000fc60000000000 */
[----:B------:R-:W-:Y:S01]  /*45b0*/  MUFU.RCP R10, R10 ;  /* 0x0000000a000a7308 */ /* 0x000fe20000001000 */
[----:B------:R-:W-:-:S07]  /*45c0*/  FMUL2 R8, R8.F32x2.HI_LO, R125.F32 ;  /* 0x0000007d0808724a */ /* 0x000fce0001000000 */
        /* <DEDUP_REMOVED lines=29> */
[----:B------:R-:W-:-:S05]  /*47a0*/  FMUL2 R6, R6.F32x2.HI_LO, R125.F32 ;  /* 0x0000007d0606724a */ /* 0x000fca0001000000 */
[----:B------:R-:W-:Y:S02]  /*47b0*/  FMNMX.NAN R28, |R23|, |R7|, !PT ;  /* 0x40000007171c7209 */ /* 0x000fe40007820200 */
[----:B------:R-:W2:Y:S01]  /*47c0*/  MUFU.RCP R99, R99 ;  /* 0x0000006300637308 */ /* 0x000ea20000001000 */
[----:B-1----:R-:W-:Y:S01]  /*47d0*/  FMUL2 R100, R100.F32x2.HI_LO, R64.F32x2.HI_LO ;  /* 0x000000406464724a */ /* 0x002fe20000000000 */
[----:B------:R-:W-:-:S03]  /*47e0*/  F2FP.SATFINITE.E4M3.F32.PACK_AB_MERGE_C R7, R7, R6, RZ ;  /* 0x000000060707723e */ /* 0x000fc600048070ff */
[----:B------:R-:W-:Y:S01]  /*47f0*/  FMUL2 R100, R100.F32x2.HI_LO, R2.F32x2.HI_LO ;  /* 0x000000026464724a */ /* 0x000fe20000000000 */
[-C--:B------:R-:W-:Y:S02]  /*4800*/  FMNMX.NAN R3, |R90|, |R8|.reuse, !PT ;  /* 0x400000085a037209 */ /* 0x080fe40007820200 */
[----:B------:R-:W-:Y:S01]  /*4810*/  MUFU.RCP R96, R96 ;  /* 0x0000006000607308 */ /* 0x000fe20000001000 */
[----:B------:R-:W-:Y:S01]  /*4820*/  F2FP.SATFINITE.E4M3.F32.PACK_AB_MERGE_C R2, R9, R8, RZ ;  /* 0x000000080902723e */ /* 0x000fe200048070ff */
[----:B------:R-:W-:Y:S01]  /*4830*/  FMUL2 R100, R100.F32x2.HI_LO, R125.F32 ;  /* 0x0000007d6464724a */ /* 0x000fe20001000000 */
[----:B------:R-:W-:-:S05]  /*4840*/  FMNMX.NAN R8, |R93|, |R11|, !PT ;  /* 0x4000000b5d087209 */ /* 0x000fca0007820200 */
        /* <DEDUP_REMOVED lines=25> */
[----:B------:R-:W-:Y:S02]  /*49e0*/  FMNMX3.NAN R3, |R98|, |R16|, R3, !PT ;  /* 0x4000001062037276 */ /* 0x000fe40007820203 */
[----:B------:R-:W2:Y:S01]  /*49f0*/  MUFU.RCP R13, R13 ;  /* 0x0000000d000d7308 */ /* 0x000ea20000001000 */
[----:B-1----:R-:W-:Y:S01]  /*4a00*/  FMUL2 R14, R14.F32x2.HI_LO, R24.F32x2.HI_LO ;  /* 0x000000180e0e724a */ /* 0x002fe20000000000 */
[----:B------:R-:W-:Y:S02]  /*4a10*/  FMNMX.NAN R25, |R92|, |R10|, !PT ;  /* 0x4000000a5c197209 */ /* 0x000fe40007820200 */
[----:B------:R-:W-:Y:S01]  /*4a20*/  FMNMX.NAN R24, |R91|, |R9|, !PT ;  /* 0x400000095b187209 */ /* 0x000fe20007820200 */
[----:B------:R-:W-:Y:S01]  /*4a30*/  FMUL2 R14, R14.F32x2.HI_LO, R52.F32x2.HI_LO ;  /* 0x000000340e0e724a */ /* 0x000fe20000000000 */
[----:B------:R-:W-:Y:S02]  /*4a40*/  F2FP.SATFINITE.E4M3.F32.PACK_AB_MERGE_C R9, R97, R96, RZ ;  /* 0x000000606109723e */ /* 0x000fe400048070ff */
[----:B------:R-:W-:Y:S01]  /*4a50*/  F2FP.SATFINITE.E4M3.F32.PACK_AB_MERGE_C R91, R91, R90, RZ ;  /* 0x0000005a5b5b723e */ /* 0x000fe200048070ff */
[----:B------:R-:W-:Y:S01]  /*4a60*/  FMUL2 R14, R14.F32x2.HI_LO, R125.F32 ;  /* 0x0000007d0e0e724a */ /* 0x000fe20001000000 */
[----:B------:R-:W-:-:S02]  /*4a70*/  FMNMX3.NAN R24, |R99|, |R17|, R24, !PT ;  /* 0x4000001163187276 */ /* 0x000fc40007820218 */
[----:B------:R-:W-:Y:S02]  /*4a80*/  F2FP.SATFINITE.E4M3.F32.PACK_AB_MERGE_C R17, R17, R16, RZ ;  /* 0x000000101111723e */ /* 0x000fe400048070ff */
[----:B------:R-:W-:Y:S02]  /*4a90*/  FMNMX3.NAN R28, |R97|, |R15|, R28, !PT ;  /* 0x4000000f611c7276 */ /* 0x000fe4000782021c */
[----:B------:R-:W-:Y:S01]  /*4aa0*/  FMNMX3.NAN R25, |R100|, |R18|, R25, !PT ;  /* 0x4000001264197276 */ /* 0x000fe20007820219 */
[----:B--2---:R-:W-:Y:S01]  /*4ab0*/  FMUL2 R12, R12.F32x2.HI_LO, R26.F32x2.HI_LO ;  /* 0x0000001a0c0c724a */ /* 0x004fe20000000000 */
[----:B------:R-:W-:Y:S02]  /*4ac0*/  F2FP.SATFINITE.E4M3.F32.PACK_AB_MERGE_C R27, R11, R10, RZ ;  /* 0x0000000a0b1b723e */ /* 0x000fe400048070ff */
[----:B------:R-:W-:Y:S01]  /*4ad0*/  FMNMX.NAN R10, |R21|, |R5|, !PT ;  /* 0x40000005150a7209 */ /* 0x000fe20007820200 */
[----:B------:R-:W-:Y:S01]  /*4ae0*/  FMUL2 R12, R12.F32x2.HI_LO, R58.F32x2.HI_LO ;  /* 0x0000003a0c0c724a */ /* 0x000fe20000000000 */
[----:B------:R-:W-:-:S02]  /*4af0*/  F2FP.SATFINITE.E4M3.F32.PACK_AB_MERGE_C R11, R21, R20, RZ ;  /* 0x00000014150b723e */ /* 0x000fc400048070ff */
[-C--:B------:R-:W-:Y:S01]  /*4b00*/  FMNMX.NAN R21, |R20|, |R4|.reuse, !PT ;  /* 0x4000000414157209 */ /* 0x080fe20007820200 */
[----:B------:R-:W-:Y:S01]  /*4b10*/  FMUL2 R12, R12.F32x2.HI_LO, R125.F32 ;  /* 0x0000007d0c0c724a */ /* 0x000fe20001000000 */
[----:B------:R-:W-:Y:S02]  /*4b20*/  F2FP.SATFINITE.E4M3.F32.PACK_AB_MERGE_C R20, R5, R4, RZ ;  /* 0x000000040514723e */ /* 0x000fe400048070ff */
[----:B------:R-:W-:Y:S02]  /*4b30*/  F2FP.SATFINITE.E4M3.F32.PACK_AB_MERGE_C R4, R23, R22, RZ ;  /* 0x000000161704723e */ /* 0x000fe400048070ff */
[----:B------:R-:W-:Y:S02]  /*4b40*/  FMNMX.NAN R23, |R22|, |R6|, !PT ;  /* 0x4000000616177209 */ /* 0x000fe40007820200 */
[----:B------:R-:W-:Y:S02]  /*4b50*/  F2FP.SATFINITE.E4M3.F32.PACK_AB_MERGE_C R22, R99, R98, RZ ;  /* 0x000000626316723e */ /* 0x000fe400048070ff */
[----:B------:R-:W-:-:S02]  /*4b60*/  F2FP.SATFINITE.E4M3.F32.PACK_AB_MERGE_C R5, R101, R100, RZ ;  /* 0x000000646505723e */ /* 0x000fc400048070ff */
[----:B------:R-:W-:Y:S02]  /*4b70*/  F2FP.SATFINITE.E4M3.F32.PACK_AB_MERGE_C R6, R95, R94, RZ ;  /* 0x0000005e5f06723e */ /* 0x000fe400048070ff */
[----:B------:R-:W-:Y:S02]  /*4b80*/  FMNMX3.NAN R101, |R101|, |R19|, R8, !PT ;  /* 0x4000001365657276 */ /* 0x000fe40007820208 */
[----:B------:R-:W-:Y:S02]  /*4b90*/  PRMT R8, R5, 0x5410, R22 ;  /* 0x0000541005087816 */ /* 0x000fe40000000016 */
[----:B------:R-:W-:Y:S02]  /*4ba0*/  PRMT R9, R9, 0x5410, R6 ;  /* 0x0000541009097816 */ /* 0x000fe40000000006 */
[----:B------:R-:W-:Y:S02]  /*4bb0*/  F2FP.SATFINITE.E4M3.F32.PACK_AB_MERGE_C R26, R93, R92, RZ ;  /* 0x0000005c5d1a723e */ /* 0x000fe400048070ff */
[----:B------:R-:W-:-:S02]  /*4bc0*/  F2FP.SATFINITE.E4M3.F32.PACK_AB_MERGE_C R6, R13, R12, RZ ;  /* 0x0000000c0d06723e */ /* 0x000fc400048070ff */
[----:B------:R-:W-:Y:S02]  /*4bd0*/  F2FP.SATFINITE.E4M3.F32.PACK_AB_MERGE_C R5, R15, R14, RZ ;  /* 0x0000000e0f05723e */ /* 0x000fe400048070ff */
[----:B------:R-:W-:Y:S02]  /*4be0*/  F2FP.SATFINITE.E4M3.F32.PACK_AB_MERGE_C R22, R19, R18, RZ ;  /* 0x000000121316723e */ /* 0x000fe400048070ff */
[----:B------:R-:W-:Y:S02]  /*4bf0*/  FMNMX3.NAN R29, |R95|, |R13|, R10, !PT ;  /* 0x4000000d5f1d7276 */ /* 0x000fe4000782020a */
[----:B------:R-:W-:Y:S02]  /*4c00*/  PRMT R10, R26, 0x5410, R91 ;  /* 0x000054101a0a7816 */ /* 0x000fe4000000005b */
[----:B------:R-:W-:Y:S02]  /*4c10*/  PRMT R11, R4, 0x5410, R11 ;  /* 0x00005410040b7816 */ /* 0x000fe4000000000b */
[----:B------:R-:W-:-:S02]  /*4c20*/  PRMT R5, R5, 0x5410, R6 ;  /* 0x0000541005057816 */ /* 0x000fc40000000006 */
[----:B------:R-:W-:Y:S01]  /*4c30*/  PRMT R4, R22, 0x5410, R17 ;  /* 0x0000541016047816 */ /* 0x000fe20000000011 */
[----:B------:R1:W-:Y:S01]  /*4c40*/  STS.128 [R120], R8 ;  /* 0x0000000878007388 */ /* 0x0003e20000000c00 */
[----:B------:R-:W-:Y:S02]  /*4c50*/  PRMT R6, R27, 0x5410, R2 ;  /* 0x000054101b067816 */ /* 0x000fe40000000002 */
[----:B------:R-:W-:Y:S02]  /*4c60*/  PRMT R7, R7, 0x5410, R20 ;  /* 0x0000541007077816 */ /* 0x000fe40000000014 */
[----:B------:R-:W-:Y:S02]  /*4c70*/  FMNMX3.NAN R12, |R94|, |R12|, R21, !PT ;  /* 0x4000000c5e0c7276 */ /* 0x000fe40007820215 */
[----:B------:R-:W-:Y:S01]  /*4c80*/  FMNMX3.NAN R14, |R96|, |R14|, R23, !PT ;  /* 0x4000000e600e7276 */ /* 0x000fe20007820217 */
[----:B------:R1:W-:Y:S01]  /*4c90*/  STS.128 [R121], R4 ;  /* 0x0000000479007388 */ /* 0x0003e20000000c00 */
[----:B------:R-:W-:-:S02]  /*4ca0*/  FMNMX.NAN R24, R24, R29, !PT ;  /* 0x0000001d18187209 */ /* 0x000fc40007820000 */
[----:B------:R-:W-:Y:S01]  /*4cb0*/  FMNMX.NAN R3, R3, R12, !PT ;  /* 0x0000000c03037209 */ /* 0x000fe20007820000 */
[----:B------:R2:W-:Y:S06]  /*4cc0*/  MEMBAR.ALL.CTA ;  /* 0x0000000000007992 */ /* 0x0005ec0000008000 */
[----:B--2---:R-:W2:Y:S01]  /*4cd0*/  FENCE.VIEW.ASYNC.S ;  /* 0x00000000000073c6 */ /* 0x004ea20000000000 */
[----:B------:R-:W-:Y:S02]  /*4ce0*/  FMNMX3.NAN R24, R101, R28, R24, !PT ;  /* 0x0000001c65187276 */ /* 0x000fe40007820018 */
[----:B------:R-:W-:-:S04]  /*4cf0*/  FMNMX3.NAN R3, R25, R14, R3, !PT ;  /* 0x0000000e19037276 */ /* 0x000fc80007820003 */
[----:B------:R-:W-:-:S04]  /*4d00*/  FMNMX3.NAN R24, R3, R24, RZ, !PT ;  /* 0x0000001803187276 */ /* 0x000fc800078200ff */
[----:B------:R-:W-:Y:S01]  /*4d10*/  FMNMX R129, R24, R129, !PT ;  /* 0x0000008118817209 */ /* 0x000fe20007800000 */
[----:B--2---:R-:W-:Y:S06]  /*4d20*/  BAR.SYNC.DEFER_BLOCKING 0x2, 0x80 ;  /* 0x0082000000007b1d */ /* 0x004fec0000010000 */
[----:B------:R-:W-:Y:S05]  /*4d30*/  @P2 BRA `(.L_x_71) ;  /* 0x0000000000442947 */ /* 0x000fea0003800000 */
[----:B------:R-:W-:Y:S01]  /*4d40*/  IMAD R130, R89, 0x4, R130 ;  /* 0x0000000459827824 */ /* 0x000fe200078e0282 */
[----:B------:R-:W-:Y:S01]  /*4d50*/  UIADD3 UR10, UP0, UPT, UR8, 0x2c0, URZ ;  /* 0x000002c0080a7890 */ /* 0x000fe2000ff1e0ff */
[----:B------:R-:W-:Y:S02]  /*4d60*/  PLOP3.LUT P0, PT, PT, PT, PT, 0x80, 0x8 ;  /* 0x000000000008781c */ /* 0x000fe40003f0f070 */
[----:B------:R-:W-:Y:S01]  /*4d70*/  IADD3 R2, PT, PT, R87, 0x4400, RZ ;  /* 0x0000440057027810 */ /* 0x000fe20007ffe0ff */
[----:B------:R-:W-:Y:S01]  /*4d80*/  IMAD.SHL.U32 R130, R130, 0x10, RZ ;  /* 0x0000001082827824 */ /* 0x000fe200078e00ff */
[----:B------:R-:W-:-:S12]  /*4d90*/  UIADD3.X UR11, UPT, UPT, URZ, UR9, URZ, UP0, !UPT ;  /* 0x00000009ff0b7290 */ /* 0x000fd800087fe4ff */
.L_x_72:
        /* <DEDUP_REMOVED lines=9> */
[----:B--2---:R-:W-:Y:S05]  /*4e30*/  @P0 BRA.U.ANY `(.L_x_72) ;  /* 0xfffffffd00d80947 */ /* 0x004fea000393ffff */
[----:B------:R0:W-:Y:S02]  /*4e40*/  UTMACMDFLUSH ;  /* 0x00000000000079b7 */ /* 0x0001e40000000000 */
.L_x_71:
[----:B------:R-:W-:Y:S01]  /*4e50*/  BAR.SYNC.DEFER_BLOCKING 0x2, 0x80 ;  /* 0x0082000000007b1d */ /* 0x000fe20000010000 */
[----:B------:R-:W-:Y:S01]  /*4e60*/  HFMA2 R130, -RZ, RZ, 0, 1.1920928955078125e-07 ;  /* 0x00000002ff827431 */ /* 0x000fe200000001ff */
[----:B------:R-:W-:-:S04]  /*4e70*/  PLOP3.LUT P0, PT, PT, PT, PT, 0x8, 0x80 ;  /* 0x000000000080781c */ /* 0x000fc80003f0e170 */
[----:B------:R-:W-:Y:S09]  /*4e80*/  @P3 BRA `(.L_x_73) ;  /* 0xffffffe800f43947 */ /* 0x000ff2000383ffff */
[----:B------:R-:W-:Y:S02]  /*4e90*/  ELECT P0, URZ, PT ;  /* 0x0000000000ff782f */ /* 0x000fe40003800000 */
[C---:B------:R-:W-:Y:S01]  /*4ea0*/  LEA R3, R110.reuse, R87, 0x3 ;  /* 0x000000576e037211 */ /* 0x040fe200078e18ff */
[----:B------:R-:W-:Y:S01]  /*4eb0*/  BSSY B0, `(.L_x_74) ;  /* 0x0000009000007945 */ /* 0x000fe20003800000 */
[----:B-1----:R-:W-:Y:S01]  /*4ec0*/  SHF.L.U32 R4, R109, 0x1f, RZ ;  /* 0x0000001f6d047819 */ /* 0x002fe200000006ff */
[----:B------:R-:W-:-:S08]  /*4ed0*/  IMAD R91, R110, 0x10, R87 ;  /* 0x000000106e5b7824 */ /* 0x000fd000078e0257 */
[----:B------:R-:W-:Y:S02]  /*4ee0*/  @P0 VIADD R5, R127, 0x90 ;  /* 0x000000907f050836 */ /* 0x000fe40000000000 */
[----:B------:R-:W-:-:S03]  /*4ef0*/  @P0 IMAD.MOV.U32 R2, RZ, RZ, 0x1 ;  /* 0x00000001ff020424 */ /* 0x000fc600078e00ff */
[----:B------:R-:W-:-:S04]  /*4f00*/  @P0 PRMT R5, R104, 0x654, R5 ;  /* 0x0000065468050816 */ /* 0x000fc80000000005 */
[----:B------:R1:W-:Y:S01]  /*4f10*/  @P0 SYNCS.ARRIVE.TRANS64.RED.ART0 RZ, [R5+URZ], R2 ;  /* 0x0000000205ff09a7 */ /* 0x0003e200085004ff */
[----:B------:R-:W2:Y:S02]  /*4f20*/  SYNCS.PHASECHK.TRANS64.TRYWAIT P0, [R3+URZ+0xa0], R4 ;  /* 0x0000a004030075a7 */ /* 0x000ea400080011ff */
[----:B-12---:R-:W-:Y:S05]  /*4f30*/  @!P0 BRA `(.L_x_75) ;  /* 0x0000000c00588947 */ /* 0x006fea0003800000 */
.L_x_111:
[----:B------:R-:W-:Y:S05]  /*4f40*/  BSYNC B0 ;  /* 0x0000000000007941 */ /* 0x000fea0003800000 */
.L_x_74:
[----:B------:R-:W2:Y:S01]  /*4f50*/  LDS.128 R88, [R91+0x37410] ;  /* 0x037410005b587984 */ /* 0x000ea20000000c00 */
[----:B------:R-:W-:Y:S01]  /*4f60*/  CREDUX.MAXABS.F32.NAN UR4, R129 ;  /* 0x00000000810472cc */ /* 0x000fe20000006400 */
[----:B------:R-:W-:Y:S01]  /*4f70*/  BSSY.RECONVERGENT B0, `(.L_x_76) ;  /* 0x0000016000007945 */ /* 0x000fe20003800200 */
[----:B------:R-:W-:Y:S01]  /*4f80*/  ISETP.NE.AND P0, PT, R105, RZ, PT ;  /* 0x000000ff6900720c */ /* 0x000fe20003f05270 */
[----:B------:R3:W-:Y:S06]  /*4f90*/  MEMBAR.ALL.CTA ;  /* 0x0000000000007992 */ /* 0x0007ec0000008000 */
[----:B---3--:R-:W3:Y:S01]  /*4fa0*/  FENCE.VIEW.ASYNC.S ;  /* 0x00000000000073c6 */ /* 0x008ee20000000000 */
[----:B------:R-:W-:-:S02]  /*4fb0*/  VIADD R108, R108, 0x1 ;  /* 0x000000016c6c7836 */ /* 0x000fc40000000000 */
[----:B------:R-:W-:Y:S02]  /*4fc0*/  VIADD R110, R110, 0x1 ;  /* 0x000000016e6e7836 */ /* 0x000fe40000000000 */
[----:B-1----:R-:W-:Y:S01]  /*4fd0*/  IMAD.U32 R5, RZ, RZ, UR4 ;  /* 0x00000004ff057e24 */ /* 0x002fe2000f8e00ff */
[----:B---3--:R1:W-:Y:S04]  /*4fe0*/  SYNCS.ARRIVE.TRANS64.ART0 RZ, [R3+URZ+0xb0], R0 ;  /* 0x0000b00003ff79a7 */ /* 0x0083e800085000ff */
[----:B------:R1:W-:Y:S01]  /*4ff0*/  @!P0 STS [R122+0x37400], R5 ;  /* 0x037400057a008388 */ /* 0x0003e20000000800 */
[----:B------:R-:W-:Y:S01]  /*5000*/  BAR.SYNC.DEFER_BLOCKING 0x2, 0x80 ;  /* 0x0082000000007b1d */ /* 0x000fe20000010000 */
[----:B------:R-:W-:-:S13]  /*5010*/  LOP3.LUT P0, RZ, R124, R105, RZ, 0xfc, !PT ;  /* 0x000000697cff7212 */ /* 0x000fda000780fcff */
[----:B------:R-:W-:Y:S05]  /*5020*/  @P0 BRA `(.L_x_77) ;  /* 0x0000000000280947 */ /* 0x000fea0003800000 */
[----:B------:R-:W-:Y:S01]  /*5030*/  IMAD.U32 R86, RZ, RZ, UR7 ;  /* 0x00000007ff567e24 */ /* 0x000fe2000f8e00ff */
[----:B------:R-:W-:Y:S01]  /*5040*/  MOV R87, 0x400 ;  /* 0x0000040000577802 */ /* 0x000fe20000000f00 */
[----:B------:R-:W3:Y:S03]  /*5050*/  LDCU.64 UR4, c[0x0][0x740] ;  /* 0x0000e800ff0477ac */ /* 0x000ee60008000a00 */
[----:B------:R-:W-:-:S05]  /*5060*/  LEA R87, R86, R87, 0x18 ;  /* 0x0000005756577211 */ /* 0x000fca00078ec0ff */
[----:B-1----:R-:W1:Y:S01]  /*5070*/  LDS.128 R4, [R87+0x37400] ;  /* 0x0374000057047984 */ /* 0x002e620000000c00 */
[----:B---3--:R-:W-:-:S04]  /*5080*/  LEA R2, P0, R103, UR4, 0x2 ;  /* 0x0000000467027c11 */ /* 0x008fc8000f8010ff */
[----:B------:R-:W-:Y:S02]  /*5090*/  LEA.HI.X R3, R103, UR5, R102, 0x2, P0 ;  /* 0x0000000567037c11 */ /* 0x000fe400080f1466 */
[----:B-1----:R-:W-:-:S04]  /*50a0*/  FMNMX3 R4, R4, RZ, R5, !PT ;  /* 0x000000ff04047276 */ /* 0x002fc80007800005 */
[----:B------:R-:W-:-:S05]  /*50b0*/  FMNMX3 R7, R4, R6, R7, !PT ;  /* 0x0000000604077276 */ /* 0x000fca0007800007 */
[----:B------:R3:W-:Y:S02]  /*50c0*/  REDG.E.MAX.S32.STRONG.GPU desc[UR30][R2.64], R7 ;  /* 0x000000070200798e */ /* 0x0007e4000d12e31e */
.L_x_77:
[----:B------:R-:W-:Y:S05]  /*50d0*/  BSYNC.RECONVERGENT B0 ;  /* 0x0000000000007941 */ /* 0x000fea0003800200 */
.L_x_76:
[----:B--2---:R-:W-:Y:S02]  /*50e0*/  ISETP.NE.AND P0, PT, R91, 0x1, PT ;  /* 0x000000015b00780c */ /* 0x004fe40003f05270 */
[----:B------:R-:W-:Y:S02]  /*50f0*/  ISETP.NE.AND P1, PT, R110, 0x2, PT ;  /* 0x000000026e00780c */ /* 0x000fe40003f25270 */
[----:B------:R-:W-:Y:S02]  /*5100*/  ISETP.NE.AND P2, PT, R108, 0x2, PT ;  /* 0x000000026c00780c */ /* 0x000fe40003f45270 */
[----:B------:R-:W-:Y:S02]  /*5110*/  SEL R4, RZ, 0x1, P1 ;  /* 0x00000001ff047807 */ /* 0x000fe40000800000 */
[----:B---3--:R-:W-:Y:S02]  /*5120*/  SEL R2, RZ, 0x1, P2 ;  /* 0x00000001ff027807 */ /* 0x008fe40001000000 */
[----:B------:R-:W-:-:S02]  /*5130*/  LOP3.LUT R109, R109, R4, RZ, 0x3c, !PT ;  /* 0x000000046d6d7212 */ /* 0x000fc400078e3cff */
[----:B------:R-:W-:Y:S02]  /*5140*/  LOP3.LUT R107, R107, R2, RZ, 0x3c, !PT ;  /* 0x000000026b6b7212 */ /* 0x000fe400078e3cff */
[----:B------:R-:W-:Y:S02]  /*5150*/  SEL R110, R110, RZ, P1 ;  /* 0x000000ff6e6e7207 */ /* 0x000fe40000800000 */
[----:B------:R-:W-:Y:S01]  /*5160*/  SEL R108, R108, RZ, P2 ;  /* 0x000000ff6c6c7207 */ /* 0x000fe20001000000 */
[----:B------:R-:W-:Y:S06]  /*5170*/  @!P0 BRA `(.L_x_78) ;  /* 0xffffffe400cc8947 */ /* 0x000fec000383ffff */
.L_x_66:
[----:B------:R-:W-:-:S13]  /*5180*/  ISETP.NE.AND P0, PT, R124, RZ, PT ;  /* 0x000000ff7c00720c */ /* 0x000fda0003f05270 */
[----:B------:R-:W-:Y:S05]  /*5190*/  @P0 BRA `(.L_x_79) ;  /* 0x0000000000200947 */ /* 0x000fea0003800000 */
[----:B------:R-:W2:Y:S01]  /*51a0*/  S2UR UR4, SR_CgaCtaId ;  /* 0x00000000000479c3 */ /* 0x000ea20000008800 */
[----:B------:R-:W-:Y:S01]  /*51b0*/  ELECT P1, URZ, PT ;  /* 0x0000000000ff782f */ /* 0x000fe20003820000 */
[----:B------:R-:W-:-:S06]  /*51c0*/  IMAD.MOV.U32 R2, RZ, RZ, 0x1 ;  /* 0x00000001ff027424 */ /* 0x000fcc00078e00ff */
[----:B------:R-:W-:Y:S06]  /*51d0*/  UVIRTCOUNT.DEALLOC.SMPOOL 0x80 ;  /* 0x000000800000784c */ /* 0x000fec0000000000 */
[----:B-1----:R-:W-:Y:S01]  /*51e0*/  @P1 MOV R3, 0x40 ;  /* 0x0000004000031802 */ /* 0x002fe20000000f00 */
[----:B--2---:R-:W-:-:S05]  /*51f0*/  @P1 IMAD.U32 R86, RZ, RZ, UR4 ;  /* 0x00000004ff561e24 */ /* 0x004fca000f8e00ff */
[----:B------:R-:W-:-:S05]  /*5200*/  @P1 LEA R3, R86, R3, 0x18 ;  /* 0x0000000356031211 */ /* 0x000fca00078ec0ff */
[----:B------:R2:W-:Y:S02]  /*5210*/  @P1 STS.U8 [R3], R2 ;  /* 0x0000000203001388 */ /* 0x0005e40000000000 */
.L_x_79:
[----:B------:R-:W-:Y:S06]  /*5220*/  BAR.SYNC.DEFER_BLOCKING 0x2, 0x80 ;  /* 0x0082000000007b1d */ /* 0x000fec0000010000 */
[----:B------:R-:W-:Y:S05]  /*5230*/  @P0 BRA `(.L_x_80) ;  /* 0x0000000000d80947 */ /* 0x000fea0003800000 */
[----:B-12---:R-:W-:Y:S01]  /*5240*/  VIADD R3, R87, 0xc0 ;  /* 0x000000c057037836 */ /* 0x006fe20000000000 */
[----:B------:R-:W-:Y:S01]  /*5250*/  LOP3.LUT R86, R86, 0x1, RZ, 0x3c, !PT ;  /* 0x0000000156567812 */ /* 0x000fe200078e3cff */
[----:B------:R-:W-:Y:S03]  /*5260*/  BSSY B0, `(.L_x_81) ;  /* 0x0000005000007945 */ /* 0x000fe60003800000 */
[----:B------:R-:W-:-:S04]  /*5270*/  PRMT R3, R86, 0x654, R3 ;  /* 0x0000065456037816 */ /* 0x000fc80000000003 */
[----:B------:R1:W-:Y:S01]  /*5280*/  SYNCS.ARRIVE.TRANS64.RED.ART0 RZ, [R3+URZ], R0 ;  /* 0x0000000003ff79a7 */ /* 0x0003e200085004ff */
[----:B------:R-:W2:Y:S02]  /*5290*/  SYNCS.PHASECHK.TRANS64.TRYWAIT P0, [R87+URZ+0xc0], RZ ;  /* 0x0000c0ff570075a7 */ /* 0x000ea400080011ff */
[----:B-12---:R-:W-:Y:S05]  /*52a0*/  @!P0 BRA `(.L_x_82) ;  /* 0x0000000800948947 */ /* 0x006fea0003800000 */
.L_x_112:
[----:B------:R-:W-:Y:S05]  /*52b0*/  BSYNC B0 ;  /* 0x0000000000007941 */ /* 0x000fea0003800000 */
.L_x_81:
[----:B------:R-:W2:Y:S01]  /*52c0*/  S2UR UR5, SR_CgaCtaId ;  /* 0x00000000000579c3 */ /* 0x000ea20000008800 */
[----:B------:R-:W-:Y:S01]  /*52d0*/  NOP ;  /* 0x0000000000007918 */ /* 0x000fe20000000000 */
[----:B------:R-:W-:Y:S01]  /*52e0*/  UMOV UR4, 0x50 ;  /* 0x0000005000047882 */ /* 0x000fe20000000000 */
[----:B------:R-:W-:Y:S01]  /*52f0*/  LOP3.LUT R4, R123, 0xffff, RZ, 0xc0, !PT ;  /* 0x0000ffff7b047812 */ /* 0x000fe200078ec0ff */
[----:B------:R-:W-:-:S03]  /*5300*/  IMAD.MOV.U32 R3, RZ, RZ, 0xffff ;  /* 0x0000ffffff037424 */ /* 0x000fc600078e00ff */
[----:B------:R-:W-:-:S04]  /*5310*/  SHF.R.U32.HI R4, RZ, 0x5, R4 ;  /* 0x00000005ff047819 */ /* 0x000fc80000011604 */
[----:B------:R-:W-:Y:S01]  /*5320*/  SHF.L.U32 R3, R3, R4, RZ ;  /* 0x0000000403037219 */ /* 0x000fe200000006ff */
[----:B------:R-:W-:-:S05]  /*5330*/  VIADD R5, R4, 0x10 ;  /* 0x0000001004057836 */ /* 0x000fca0000000000 */
[----:B------:R-:W-:Y:S01]  /*5340*/  SHF.L.U32 R0, R0, R5, RZ ;  /* 0x0000000500007219 */ /* 0x000fe200000006ff */
[----:B--2---:R-:W-:-:S03]  /*5350*/  ULEA UR5, UR5, UR4, 0x18 ;  /* 0x0000000405057291 */ /* 0x004fc6000f8ec0ff */
[----:B------:R-:W-:-:S04]  /*5360*/  LOP3.LUT R5, R0, R3, RZ, 0xfc, !PT ;  /* 0x0000000300057212 */ /* 0x000fc800078efcff */
[C---:B------:R-:W-:Y:S02]  /*5370*/  LOP3.LUT R3, R5.reuse, 0xffff, RZ, 0xc0, !PT ;  /* 0x0000ffff05037812 */ /* 0x040fe400078ec0ff */
[----:B------:R-:W2:Y:S02]  /*5380*/  LDS R2, [UR5] ;  /* 0x00000005ff027984 */ /* 0x000ea40008000800 */
[----:B--2---:R-:W-:-:S04]  /*5390*/  LOP3.LUT R0, R5, 0xffff, R2, 0x80, !PT ;  /* 0x0000ffff05007812 */ /* 0x004fc800078e8002 */
[----:B------:R-:W-:-:S13]  /*53a0*/  ISETP.NE.AND P0, PT, R0, R3, PT ;  /* 0x000000030000720c */ /* 0x000fda0003f05270 */
[----:B------:R-:W-:Y:S05]  /*53b0*/  @P0 BRA `(.L_x_83) ;  /* 0x00000000006c0947 */ /* 0x000fea0003800000 */
[----:B------:R-:W-:Y:S02]  /*53c0*/  SHF.R.U32.HI R0, RZ, 0x10, R2 ;  /* 0x00000010ff007819 */ /* 0x000fe40000011602 */
[----:B------:R-:W-:-:S04]  /*53d0*/  SHF.R.U32.HI R3, RZ, 0x10, R5 ;  /* 0x00000010ff037819 */ /* 0x000fc80000011605 */
[----:B------:R-:W-:-:S04]  /*53e0*/  LOP3.LUT R0, R0, R3, RZ, 0xc0, !PT ;  /* 0x0000000300007212 */ /* 0x000fc800078ec0ff */
[----:B------:R-:W-:-:S13]  /*53f0*/  ISETP.NE.AND P0, PT, R0, R3, PT ;  /* 0x000000030000720c */ /* 0x000fda0003f05270 */
[----:B------:R-:W-:Y:S05]  /*5400*/  @P0 BRA `(.L_x_84) ;  /* 0x00000000004c0947 */ /* 0x000fea0003800000 */
[----:B------:R-:W-:Y:S02]  /*5410*/  R2UR UR4, R5 ;  /* 0x00000000050472ca */ /* 0x000fe400000e0000 */
[----:B------:R-:W-:Y:S02]  /*5420*/  ELECT P0, URZ, PT ;  /* 0x0000000000ff782f */ /* 0x000fe40003800000 */
[----:B------:R-:W-:-:S09]  /*5430*/  PLOP3.LUT P1, PT, PT, PT, PT, 0x8, 0x80 ;  /* 0x000000000080781c */ /* 0x000fd20003f2e170 */
[----:B------:R-:W-:Y:S02]  /*5440*/  ULOP3.LUT UR4, URZ, UR4, URZ, 0x33, !UPT ;  /* 0x00000004ff047292 */ /* 0x000fe4000f8e33ff */
[----:B------:R-:W-:-:S10]  /*5450*/  VOTEU.ANY UP0, P0 ;  /* 0x0000000000ff7886 */ /* 0x000fd40000000100 */
.L_x_85:
[----:B------:R-:W-:Y:S01]  /*5460*/  @P0 ELECT P1, URZ, PT ;  /* 0x0000000000ff082f */ /* 0x000fe20003820000 */
[----:B------:R2:W-:-:S12]  /*5470*/  @UP0 UTCATOMSWS.AND URZ, UR4 ;  /* 0x0000000400ff09e3 */ /* 0x0005d80008000000 */
[----:B------:R-:W-:Y:S02]  /*5480*/  @P1 PLOP3.LUT P0, PT, P1, PT, PT, 0x8, 0x80 ;  /* 0x000000000080181c */ /* 0x000fe40000f0e170 */
[----:B------:R-:W-:-:S11]  /*5490*/  PLOP3.LUT P1, PT, PT, PT, PT, 0x8, 0x80 ;  /* 0x000000000080781c */ /* 0x000fd60003f2e170 */
[----:B--2---:R-:W-:Y:S05]  /*54a0*/  @P0 BRA.U.ANY `(.L_x_85) ;  /* 0xfffffffd00ec0947 */ /* 0x004fea000393ffff */
[----:B------:R-:W2:Y:S01]  /*54b0*/  S2R R2, SR_LANEID ;  /* 0x0000000000027919 */ /* 0x000ea20000000000 */
[----:B------:R-:W-:Y:S01]  /*54c0*/  IMAD.U32 R0, RZ, RZ, UR4 ;  /* 0x00000004ff007e24 */ /* 0x000fe2000f8e00ff */
[----:B------:R-:W-:Y:S02]  /*54d0*/  VOTEU.ANY UR6, UPT, PT ;  /* 0x0000000000067886 */ /* 0x000fe400038e0100 */
[----:B------:R-:W-:Y:S01]  /*54e0*/  UFLO.U32 UR6, UR6 ;  /* 0x00000006000672bd */ /* 0x000fe200080e0000 */
[----:B------:R-:W3:Y:S05]  /*54f0*/  REDUX UR4, R0 ;  /* 0x00000000000473c4 */ /* 0x000eea0000000000 */
[----:B--2---:R-:W-:-:S02]  /*5500*/  ISETP.EQ.U32.AND P0, PT, R2, UR6, PT ;  /* 0x0000000602007c0c */ /* 0x004fc4000bf02070 */
[----:B---3--:R-:W-:-:S11]  /*5510*/  MOV R2, UR4 ;  /* 0x0000000400027c02 */ /* 0x008fd60008000f00 */
[----:B------:R2:W-:Y:S01]  /*5520*/  @P0 ATOMS.AND RZ, [UR5], R2 ;  /* 0x00000002ffff098c */ /* 0x0005e2000a800005 */
[----:B------:R-:W-:Y:S05]  /*5530*/  BRA `(.L_x_86) ;  /* 0x0000000000147947 */ /* 0x000fea0003800000 */
.L_x_84:
[----:B------:R-:W-:Y:S02]  /*5540*/  MOV R2, 0x5560 ;  /* 0x0000556000027802 */ /* 0x000fe40000000f00 */
[----:B-1----:R-:W-:Y:S05]  /*5550*/  CALL.REL.NOINC `($__internal_0_$__cuda_sm10x_tcgen05_guardrail_trap_col_being_dealloced_not_returned_by_alloc) ;  /* 0x0000000400fc7944 */ /* 0x002fea0003c00000 */
[----:B------:R-:W-:Y:S05]  /*5560*/  BRA `(.L_x_86) ;  /* 0x0000000000087947 */ /* 0x000fea0003800000 */
.L_x_83:
[----:B------:R-:W-:Y:S02]  /*5570*/  MOV R2, 0x5590 ;  /* 0x0000559000027802 */ /* 0x000fe40000000f00 */
[----:B-1----:R-:W-:Y:S05]  /*5580*/  CALL.REL.NOINC `($__internal_2_$__cuda_sm10x_tcgen05_guardrail_trap_unallocated_columns_being_dealloced) ;  /* 0x0000000800087944 */ /* 0x002fea0003c00000 */
.L_x_86:
[----:B------:R-:W-:Y:S01]  /*5590*/  NOP ;  /* 0x0000000000007918 */ /* 0x000fe20000000000 */
.L_x_80:
[----:B------:R-:W-:Y:S01]  /*55a0*/  ISETP.NE.AND P0, PT, R124, RZ, PT ;  /* 0x000000ff7c00720c */ /* 0x000fe20003f05270 */
[----:B------:R-:W-:-:S04]  /*55b0*/  DEPBAR.LE SB0, 0x0 ;  /* 0x000080000000791a */ /* 0x000fc80000000000 */
[----:B------:R-:W-:-:S08]  /*55c0*/  DEPBAR.LE SB0, 0x0 ;  /* 0x000080000000791a */ /* 0x000fd00000000000 */
[----:B------:R-:W-:Y:S05]  /*55d0*/  @P0 BRA `(.L_x_52) ;  /* 0x0000000000200947 */ /* 0x000fea0003800000 */
[----:B------:R-:W-:Y:S01]  /*55e0*/  ELECT P0, URZ, PT ;  /* 0x0000000000ff782f */ /* 0x000fe20003800000 */
[----:B-1----:R-:W-:-:S12]  /*55f0*/  IMAD.MOV.U32 R0, RZ, RZ, 0x20 ;  /* 0x00000020ff007424 */ /* 0x002fd800078e00ff */
[----:B--2---:R-:W-:-:S04]  /*5600*/  @P0 IADD3 R2, PT, PT, -R0, 0x100000, RZ ;  /* 0x0010000000020810 */ /* 0x004fc80007ffe1ff */
[C---:B------:R-:W-:Y:S02]  /*5610*/  @P0 SHF.L.U32 R3, R2.reuse, 0xb, RZ ;  /* 0x0000000b02030819 */ /* 0x040fe400000006ff */
[----:B------:R-:W-:-:S05]  /*5620*/  @P0 SHF.L.U32 R2, R2, 0x1, RZ ;  /* 0x0000000102020819 */ /* 0x000fca00000006ff */
[----:B------:R1:W-:Y:S04]  /*5630*/  @P0 STS.64 [R87+URZ+0xc0], R2 ;  /* 0x0000c00257000988 */ /* 0x0003e80008000aff */
[----:B------:R-:W2:Y:S02]  /*5640*/  FENCE.VIEW.ASYNC.S ;  /* 0x00000000000073c6 */ /* 0x000ea40000000000 */
[----:B--2---:R-:W2:Y:S02]  /*5650*/  SYNCS.CCTL.IVALL ;  /* 0x00000000000079b1 */ /* 0x004ea40000000000 */
.L_x_52:
[----:B--2---:R-:W-:Y:S01]  /*5660*/  NOP ;  /* 0x0000000000007918 */ /* 0x004fe20000000000 */
[----:B-1----:R-:W-:Y:S05]  /*5670*/  EXIT ;  /* 0x000000000000794d */ /* 0x002fea0003800000 */
.L_x_22:
[----:B------:R-:W-:-:S07]  /*5680*/  MOV R20, R21 ;  /* 0x0000001500147202 */ /* 0x000fce0000000f00 */
.L_x_87:
[----:B----4-:R4:W3:Y:S02]  /*5690*/  SYNCS.PHASECHK.TRANS64.TRYWAIT P0, [R14+URZ+0xb0], R21 ;  /* 0x0000b0150e0075a7 */ /* 0x0108e400080011ff */
[----:B---3--:R-:W-:Y:S05]  /*56a0*/  @!P0 NANOSLEEP.SYNCS 0x989680 ;  /* 0x009896800000895d */ /* 0x008fea0003900000 */
[----:B------:R-:W3:Y:S02]  /*56b0*/  @!P0 SYNCS.PHASECHK.TRANS64 P0, [R14+URZ+0xb0], R21 ;  /* 0x0000b0150e0085a7 */ /* 0x000ee400080010ff */
[----:B---3--:R-:W-:Y:S05]  /*56c0*/  @!P0 BRA `(.L_x_87) ;  /* 0xfffffffc00f08947 */ /* 0x008fea000383ffff */
[----:B------:R-:W-:Y:S05]  /*56d0*/  BRA `(.L_x_88) ;  /* 0xffffffb800487947 */ /* 0x000fea000383ffff */
.L_x_24:
[----:B------:R-:W-:-:S07]  /*56e0*/  MOV R7, R6 ;  /* 0x0000000600077202 */ /* 0x000fce0000000f00 */
.L_x_89:
[----:B--2---:R2:W3:Y:S02]  /*56f0*/  SYNCS.PHASECHK.TRANS64.TRYWAIT P0, [R2+URZ+0xb0], R7 ;  /* 0x0000b007020075a7 */ /* 0x0044e400080011ff */
[----:B---3--:R-:W-:Y:S05]  /*5700*/  @!P0 NANOSLEEP.SYNCS 0x989680 ;  /* 0x009896800000895d */ /* 0x008fea0003900000 */
[----:B------:R-:W3:Y:S02]  /*5710*/  @!P0 SYNCS.PHASECHK.TRANS64 P0, [R2+URZ+0xb0], R7 ;  /* 0x0000b007020085a7 */ /* 0x000ee400080010ff */
[----:B---3--:R-:W-:Y:S05]  /*5720*/  @!P0 BRA `(.L_x_89) ;  /* 0xfffffffc00f08947 */ /* 0x008fea000383ffff */
[----:B------:R-:W-:Y:S05]  /*5730*/  BRA `(.L_x_90) ;  /* 0xffffffb800f47947 */ /* 0x000fea000383ffff */
.L_x_25:
[----:B------:R-:W-:-:S07]  /*5740*/  MOV R9, R8 ;  /* 0x0000000800097202 */ /* 0x000fce0000000f00 */
.L_x_91:
[----:B--2---:R2:W3:Y:S02]  /*5750*/  SYNCS.PHASECHK.TRANS64.TRYWAIT P0, [R3+URZ+0xb0], R9 ;  /* 0x0000b009030075a7 */ /* 0x0044e400080011ff */
[----:B---3--:R-:W-:Y:S05]  /*5760*/  @!P0 NANOSLEEP.SYNCS 0x989680 ;  /* 0x009896800000895d */ /* 0x008fea0003900000 */
[----:B------:R-:W3:Y:S02]  /*5770*/  @!P0 SYNCS.PHASECHK.TRANS64 P0, [R3+URZ+0xb0], R9 ;  /* 0x0000b009030085a7 */ /* 0x000ee400080010ff */
[----:B---3--:R-:W-:Y:S05]  /*5780*/  @!P0 BRA `(.L_x_91) ;  /* 0xfffffffc00f08947 */ /* 0x008fea000383ffff */
[----:B------:R-:W-:Y:S05]  /*5790*/  BRA `(.L_x_17) ;  /* 0xffffffbc00287947 */ /* 0x000fea000383ffff */
.L_x_27:
[----:B------:R-:W-:-:S07]  /*57a0*/  MOV R0, UR34 ;  /* 0x0000002200007c02 */ /* 0x000fce0008000f00 */
.L_x_92:
[----:B---3--:R3:W4:Y:S02]  /*57b0*/  SYNCS.PHASECHK.TRANS64.TRYWAIT P0, [R0+URZ+0xa0], RZ ;  /* 0x0000a0ff000075a7 */ /* 0x00872400080011ff */
[----:B----4-:R-:W-:Y:S05]  /*57c0*/  @!P0 NANOSLEEP.SYNCS 0x989680 ;  /* 0x009896800000895d */ /* 0x010fea0003900000 */
[----:B------:R-:W4:Y:S02]  /*57d0*/  @!P0 SYNCS.PHASECHK.TRANS64 P0, [R0+URZ+0xa0], RZ ;  /* 0x0000a0ff000085a7 */ /* 0x000f2400080010ff */
[----:B----4-:R-:W-:Y:S05]  /*57e0*/  @!P0 BRA `(.L_x_92) ;  /* 0xfffffffc00f08947 */ /* 0x010fea000383ffff */
[----:B------:R-:W-:Y:S05]  /*57f0*/  BRA `(.L_x_93) ;  /* 0xffffffbc00347947 */ /* 0x000fea000383ffff */
.L_x_30:
[----:B------:R-:W-:Y:S02]  /*5800*/  MOV R4, UR4 ;  /* 0x0000000400047c02 */ /* 0x000fe40008000f00 */
[----:B------:R-:W-:Y:S02]  /*5810*/  MOV R5, UR4 ;  /* 0x0000000400057c02 */ /* 0x000fe40008000f00 */
[----:B------:R-:W-:-:S07]  /*5820*/  MOV R0, UR5 ;  /* 0x0000000500007c02 */ /* 0x000fce0008000f00 */
.L_x_94:
[----:B-1----:R1:W3:Y:S02]  /*5830*/  SYNCS.PHASECHK.TRANS64.TRYWAIT P0, [R0+URZ+0x40], R5 ;  /* 0x00004005000075a7 */ /* 0x0022e400080011ff */
[----:B---3--:R-:W-:Y:S05]  /*5840*/  @!P0 NANOSLEEP.SYNCS 0x989680 ;  /* 0x009896800000895d */ /* 0x008fea0003900000 */
[----:B------:R-:W3:Y:S02]  /*5850*/  @!P0 SYNCS.PHASECHK.TRANS64 P0, [R0+URZ+0x40], R5 ;  /* 0x00004005000085a7 */ /* 0x000ee400080010ff */
[----:B---3--:R-:W-:Y:S05]  /*5860*/  @!P0 BRA `(.L_x_94) ;  /* 0xfffffffc00f08947 */ /* 0x008fea000383ffff */
[----:B------:R-:W-:Y:S05]  /*5870*/  BRA `(.L_x_29) ;  /* 0xffffffbc00e47947 */ /* 0x000fea000383ffff */
.L_x_33:
[----:B------:R-:W-:-:S07]  /*5880*/  MOV R5, R4 ;  /* 0x0000000400057202 */ /* 0x000fce0000000f00 */
.L_x_95:
[----:B-1----:R1:W2:Y:S02]  /*5890*/  SYNCS.PHASECHK.TRANS64.TRYWAIT P0, [R3+URZ+0xa0], R5 ;  /* 0x0000a005030075a7 */ /* 0x0022a400080011ff */
[----:B--2---:R-:W-:Y:S05]  /*58a0*/  @!P0 NANOSLEEP.SYNCS 0x989680 ;  /* 0x009896800000895d */ /* 0x004fea0003900000 */
[----:B------:R-:W2:Y:S02]  /*58b0*/  @!P0 SYNCS.PHASECHK.TRANS64 P0, [R3+URZ+0xa0], R5 ;  /* 0x0000a005030085a7 */ /* 0x000ea400080010ff */
[----:B--2---:R-:W-:Y:S05]  /*58c0*/  @!P0 BRA `(.L_x_95) ;  /* 0xfffffffc00f08947 */ /* 0x004fea000383ffff */
[----:B------:R-:W-:Y:S05]  /*58d0*/  BRA `(.L_x_96) ;  /* 0xffffffc0007c7947 */ /* 0x000fea000383ffff */
.L_x_35:
[----:B------:R-:W-:Y:S02]  /*58e0*/  MOV R2, UR4 ;  /* 0x0000000400027c02 */ /* 0x000fe40008000f00 */
[----:B--2---:R-:W-:Y:S02]  /*58f0*/  MOV R3, UR4 ;  /* 0x0000000400037c02 */ /* 0x004fe40008000f00 */
[----:B------:R-:W-:-:S07]  /*5900*/  MOV R0, UR5 ;  /* 0x0000000500007c02 */ /* 0x000fce0008000f00 */
.L_x_97:
[----:B-1----:R1:W2:Y:S02]  /*5910*/  SYNCS.PHASECHK.TRANS64.TRYWAIT P0, [R0+URZ+0x40], R3 ;  /* 0x00004003000075a7 */ /* 0x0022a400080011ff */
[----:B--2---:R-:W-:Y:S05]  /*5920*/  @!P0 NANOSLEEP.SYNCS 0x989680 ;  /* 0x009896800000895d */ /* 0x004fea0003900000 */
[----:B------:R-:W2:Y:S02]  /*5930*/  @!P0 SYNCS.PHASECHK.TRANS64 P0, [R0+URZ+0x40], R3 ;  /* 0x00004003000085a7 */ /* 0x000ea400080010ff */
[----:B--2---:R-:W-:Y:S05]  /*5940*/  @!P0 BRA `(.L_x_97) ;  /* 0xfffffffc00f08947 */ /* 0x004fea000383ffff */
[----:B------:R-:W-:Y:S05]  /*5950*/  BRA `(.L_x_98) ;  /* 0xffffffc400247947 */ /* 0x000fea000383ffff */
.L_x_37:
[----:B------:R-:W-:-:S07]  /*5960*/  MOV R2, UR12 ;  /* 0x0000000c00027c02 */ /* 0x000fce0008000f00 */
.L_x_99:
[----:B-1----:R1:W3:Y:S02]  /*5970*/  SYNCS.PHASECHK.TRANS64.TRYWAIT P0, [R2+URZ+0xa0], RZ ;  /* 0x0000a0ff020075a7 */ /* 0x0022e400080011ff */
[----:B---3--:R-:W-:Y:S05]  /*5980*/  @!P0 NANOSLEEP.SYNCS 0x989680 ;  /* 0x009896800000895d */ /* 0x008fea0003900000 */
[----:B------:R-:W3:Y:S02]  /*5990*/  @!P0 SYNCS.PHASECHK.TRANS64 P0, [R2+URZ+0xa0], RZ ;  /* 0x0000a0ff020085a7 */ /* 0x000ee400080010ff */
[----:B---3--:R-:W-:Y:S05]  /*59a0*/  @!P0 BRA `(.L_x_99) ;  /* 0xfffffffc00f08947 */ /* 0x008fea000383ffff */
[----:B------:R-:W-:Y:S05]  /*59b0*/  BRA `(.L_x_100) ;  /* 0xffffffc400447947 */ /* 0x000fea000383ffff */
.L_x_40:
[----:B------:R-:W-:Y:S02]  /*59c0*/  MOV R2, UR13 ;  /* 0x0000000d00027c02 */ /* 0x000fe40008000f00 */
[----:B------:R-:W-:Y:S02]  /*59d0*/  MOV R3, UR13 ;  /* 0x0000000d00037c02 */ /* 0x000fe40008000f00 */
[----:B------:R-:W-:-:S07]  /*59e0*/  MOV R0, UR17 ;  /* 0x0000001100007c02 */ /* 0x000fce0008000f00 */
.L_x_101:
[----:B-1----:R1:W2:Y:S02]  /*59f0*/  SYNCS.PHASECHK.TRANS64.TRYWAIT P0, [R0+URZ+0x90], R3 ;  /* 0x00009003000075a7 */ /* 0x0022a400080011ff */
[----:B--2---:R-:W-:Y:S05]  /*5a00*/  @!P0 NANOSLEEP.SYNCS 0x989680 ;  /* 0x009896800000895d */ /* 0x004fea0003900000 */
[----:B------:R-:W2:Y:S02]  /*5a10*/  @!P0 SYNCS.PHASECHK.TRANS64 P0, [R0+URZ+0x90], R3 ;  /* 0x00009003000085a7 */ /* 0x000ea400080010ff */
[----:B--2---:R-:W-:Y:S05]  /*5a20*/  @!P0 BRA `(.L_x_101) ;  /* 0xfffffffc00f08947 */ /* 0x004fea000383ffff */
[----:B------:R-:W-:Y:S05]  /*5a30*/  BRA `(.L_x_39) ;  /* 0xffffffc8009c7947 */ /* 0x000fea000383ffff */
.L_x_43:
[----:B------:R-:W-:Y:S02]  /*5a40*/  MOV R2, UR25 ;  /* 0x0000001900027c02 */ /* 0x000fe40008000f00 */
[----:B------:R-:W-:Y:S02]  /*5a50*/  MOV R3, UR25 ;  /* 0x0000001900037c02 */ /* 0x000fe40008000f00 */
[----:B------:R-:W-:Y:S07]  /*5a60*/  MOV R0, UR13 ;  /* 0x0000000d00007c02 */ /* 0x000fee0008000f00 */
.L_x_102:
[----:B-1----:R1:W2:Y:S02]  /*5a70*/  SYNCS.PHASECHK.TRANS64.TRYWAIT P0, [R0+URZ], R3 ;  /* 0x00000003000075a7 */ /* 0x0022a400080011ff */
[----:B--2---:R-:W-:Y:S05]  /*5a80*/  @!P0 NANOSLEEP.SYNCS 0x989680 ;  /* 0x009896800000895d */ /* 0x004fea0003900000 */
[----:B------:R-:W2:Y:S02]  /*5a90*/  @!P0 SYNCS.PHASECHK.TRANS64 P0, [R0+URZ], R3 ;  /* 0x00000003000085a7 */ /* 0x000ea400080010ff */
[----:B--2---:R-:W-:Y:S05]  /*5aa0*/  @!P0 BRA `(.L_x_102) ;  /* 0xfffffffc00f08947 */ /* 0x004fea000383ffff */
[----:B------:R-:W-:Y:S05]  /*5ab0*/  BRA `(.L_x_42) ;  /* 0xffffffc800f47947 */ /* 0x000fea000383ffff */
.L_x_46:
[-C--:B------:R-:W-:Y:S02]  /*5ac0*/  MOV R6, R3.reuse ;  /* 0x0000000300067202 */ /* 0x080fe40000000f00 */
[----:B------:R-:W-:-:S07]  /*5ad0*/  MOV R7, R3 ;  /* 0x0000000300077202 */ /* 0x000fce0000000f00 */
.L_x_103:
[----:B--2---:R2:W3:Y:S02]  /*5ae0*/  SYNCS.PHASECHK.TRANS64.TRYWAIT P0, [R2+URZ+0xa0], R7 ;  /* 0x0000a007020075a7 */ /* 0x0044e400080011ff */
[----:B---3--:R-:W-:Y:S05]  /*5af0*/  @!P0 NANOSLEEP.SYNCS 0x989680 ;  /* 0x009896800000895d */ /* 0x008fea0003900000 */
[----:B------:R-:W3:Y:S02]  /*5b00*/  @!P0 SYNCS.PHASECHK.TRANS64 P0, [R2+URZ+0xa0], R7 ;  /* 0x0000a007020085a7 */ /* 0x000ee400080010ff */
[----:B---3--:R-:W-:Y:S05]  /*5b10*/  @!P0 BRA `(.L_x_103) ;  /* 0xfffffffc00f08947 */ /* 0x008fea000383ffff */
[----:B------:R-:W-:Y:S05]  /*5b20*/  BRA `(.L_x_104) ;  /* 0xffffffcc00887947 */ /* 0x000fea000383ffff */
.L_x_61:
[----:B------:R-:W-:-:S07]  /*5b30*/  MOV R15, R14 ;  /* 0x0000000e000f7202 */ /* 0x000fce0000000f00 */
.L_x_105:
[----:B-1----:R1:W2:Y:S02]  /*5b40*/  SYNCS.PHASECHK.TRANS64.TRYWAIT P0, [R3+URZ], R15 ;  /* 0x0000000f030075a7 */ /* 0x0022a400080011ff */
[----:B--2---:R-:W-:Y:S05]  /*5b50*/  @!P0 NANOSLEEP.SYNCS 0x989680 ;  /* 0x009896800000895d */ /* 0x004fea0003900000 */
[----:B------:R-:W2:Y:S02]  /*5b60*/  @!P0 SYNCS.PHASECHK.TRANS64 P0, [R3+URZ], R15 ;  /* 0x0000000f030085a7 */ /* 0x000ea400080010ff */
[----:B--2---:R-:W-:Y:S05]  /*5b70*/  @!P0 BRA `(.L_x_105) ;  /* 0xfffffffc00f08947 */ /* 0x004fea000383ffff */
[----:B------:R-:W-:Y:S05]  /*5b80*/  BRA `(.L_x_60) ;  /* 0xffffffd4005c7947 */ /* 0x000fea000383ffff */
.L_x_64:
[----:B------:R-:W-:-:S07]  /*5b90*/  MOV R9, R8 ;  /* 0x0000000800097202 */ /* 0x000fce0000000f00 */
.L_x_106:
[----:B-1----:R1:W2:Y:S02]  /*5ba0*/  SYNCS.PHASECHK.TRANS64.TRYWAIT P0, [R3+URZ], R9 ;  /* 0x00000009030075a7 */ /* 0x0022a400080011ff */
[----:B--2---:R-:W-:Y:S05]  /*5bb0*/  @!P0 NANOSLEEP.SYNCS 0x989680 ;  /* 0x009896800000895d */ /* 0x004fea0003900000 */
[----:B------:R-:W2:Y:S02]  /*5bc0*/  @!P0 SYNCS.PHASECHK.TRANS64 P0, [R3+URZ], R9 ;  /* 0x00000009030085a7 */ /* 0x000ea400080010ff */
[----:B--2---:R-:W-:Y:S05]  /*5bd0*/  @!P0 BRA `(.L_x_106) ;  /* 0xfffffffc00f08947 */ /* 0x004fea000383ffff */
[----:B------:R-:W-:Y:S05]  /*5be0*/  BRA `(.L_x_63) ;  /* 0xffffffd400c47947 */ /* 0x000fea000383ffff */
.L_x_65:
[----:B-1----:R1:W3:Y:S02]  /*5bf0*/  SYNCS.PHASECHK.TRANS64.TRYWAIT P0, [R87+URZ+0xa0], RZ ;  /* 0x0000a0ff570075a7 */ /* 0x0022e400080011ff */
[----:B---3--:R-:W-:Y:S05]  /*5c00*/  @!P0 NANOSLEEP.SYNCS 0x989680 ;  /* 0x009896800000895d */ /* 0x008fea0003900000 */
[----:B------:R-:W3:Y:S02]  /*5c10*/  @!P0 SYNCS.PHASECHK.TRANS64 P0, [R87+URZ+0xa0], RZ ;  /* 0x0000a0ff570085a7 */ /* 0x000ee400080010ff */
[----:B---3--:R-:W-:Y:S05]  /*5c20*/  @!P0 BRA `(.L_x_65) ;  /* 0xfffffffc00f08947 */ /* 0x008fea000383ffff */
[----:B------:R-:W-:Y:S05]  /*5c30*/  BRA `(.L_x_107) ;  /* 0xffffffd800287947 */ /* 0x000fea000383ffff */
.L_x_67:
[----:B------:R-:W-:-:S07]  /*5c40*/  MOV R3, R2 ;  /* 0x0000000200037202 */ /* 0x000fce0000000f00 */
.L_x_108:
[----:B--2---:R2:W3:Y:S02]  /*5c50*/  SYNCS.PHASECHK.TRANS64.TRYWAIT P1, [R127+URZ+0x80], R3 ;  /* 0x000080037f0075a7 */ /* 0x0044e400080211ff */
[----:B---3--:R-:W-:Y:S05]  /*5c60*/  @!P1 NANOSLEEP.SYNCS 0x989680 ;  /* 0x009896800000995d */ /* 0x008fea0003900000 */
[----:B------:R-:W3:Y:S02]  /*5c70*/  @!P1 SYNCS.PHASECHK.TRANS64 P1, [R127+URZ+0x80], R3 ;  /* 0x000080037f0095a7 */ /* 0x000ee400080210ff */
[----:B---3--:R-:W-:Y:S05]  /*5c80*/  @!P1 BRA `(.L_x_108) ;  /* 0xfffffffc00f09947 */ /* 0x008fea000383ffff */
[----:B------:R-:W-:Y:S05]  /*5c90*/  BRA `(.L_x_109) ;  /* 0xffffffdc00547947 */ /* 0x000fea000383ffff */
.L_x_75:
[----:B------:R-:W-:-:S07]  /*5ca0*/  MOV R5, R4 ;  /* 0x0000000400057202 */ /* 0x000fce0000000f00 */
.L_x_110:
[----:B-1----:R1:W2:Y:S02]  /*5cb0*/  SYNCS.PHASECHK.TRANS64.TRYWAIT P0, [R3+URZ+0xa0], R5 ;  /* 0x0000a005030075a7 */ /* 0x0022a400080011ff */
[----:B--2---:R-:W-:Y:S05]  /*5cc0*/  @!P0 NANOSLEEP.SYNCS 0x989680 ;  /* 0x009896800000895d */ /* 0x004fea0003900000 */
[----:B------:R-:W2:Y:S02]  /*5cd0*/  @!P0 SYNCS.PHASECHK.TRANS64 P0, [R3+URZ+0xa0], R5 ;  /* 0x0000a005030085a7 */ /* 0x000ea400080010ff */
[----:B--2---:R-:W-:Y:S05]  /*5ce0*/  @!P0 BRA `(.L_x_110) ;  /* 0xfffffffc00f08947 */ /* 0x004fea000383ffff */
[----:B------:R-:W-:Y:S05]  /*5cf0*/  BRA `(.L_x_111) ;  /* 0xfffffff000907947 */ /* 0x000fea000383ffff */
.L_x_82:
[----:B-1----:R1:W2:Y:S02]  /*5d00*/  SYNCS.PHASECHK.TRANS64.TRYWAIT P0, [R87+URZ+0xc0], RZ ;  /* 0x0000c0ff570075a7 */ /* 0x0022a400080011ff */
[----:B--2---:R-:W-:Y:S05]  /*5d10*/  @!P0 NANOSLEEP.SYNCS 0x989680 ;  /* 0x009896800000895d */ /* 0x004fea0003900000 */
[----:B------:R-:W2:Y:S02]  /*5d20*/  @!P0 SYNCS.PHASECHK.TRANS64 P0, [R87+URZ+0xc0], RZ ;  /* 0x0000c0ff570085a7 */ /* 0x000ea400080010ff */
[----:B--2---:R-:W-:Y:S05]  /*5d30*/  @!P0 BRA `(.L_x_82) ;  /* 0xfffffffc00f08947 */ /* 0x004fea000383ffff */
[----:B------:R-:W-:Y:S05]  /*5d40*/  BRA `(.L_x_112) ;  /* 0xfffffff400587947 */ /* 0x000fea000383ffff */
        .weak           $__internal_0_$__cuda_sm10x_tcgen05_guardrail_trap_col_being_dealloced_not_returned_by_alloc
        .type           $__internal_0_$__cuda_sm10x_tcgen05_guardrail_trap_col_being_dealloced_not_returned_by_alloc,@function
        .size           $__internal_0_$__cuda_sm10x_tcgen05_guardrail_trap_col_being_dealloced_not_returned_by_alloc,($__internal_1_$__cuda_sm10x_tcgen05_guardrail_trap_phase_invalid_during_alloc - $__internal_0_$__cuda_sm10x_tcgen05_guardrail_trap_col_being_dealloced_not_returned_by_alloc)
$__internal_0_$__cuda_sm10x_tcgen05_guardrail_trap_col_being_dealloced_not_returned_by_alloc:
[----:B------:R-:W-:Y:S05]  /*5d50*/  BPT.TRAP 0x1 ;  /* 0x000000040000795c */ /* 0x000fea0000300000 */
[----:B------:R-:W-:-:S04]  /*5d60*/  HFMA2 R3, -RZ, RZ, 0, 0 ;  /* 0x00000000ff037431 */ /* 0x000fc800000001ff */
[----:B------:R-:W-:Y:S05]  /*5d70*/  RET.REL.NODEC R2 `(kernel_cutlass_kernel_cudnngrouped_gemmgrouped_gemm_swiglugrouped_gemm_swiglu_quantBlockScaledContiguousGroupedGemmKernel_object_at__TiledMMA_ThrLayoutVMNK21111000_PermutationMNK____MMAAt_0) ;  /* 0xffffffa002a07950 */ /* 0x000fea0003c3ffff */
        .weak           $__internal_1_$__cuda_sm10x_tcgen05_guardrail_trap_phase_invalid_during_alloc
        .type           $__internal_1_$__cuda_sm10x_tcgen05_guardrail_trap_phase_invalid_during_alloc,@function
        .size           $__internal_1_$__cuda_sm10x_tcgen05_guardrail_trap_phase_invalid_during_alloc,($__internal_2_$__cuda_sm10x_tcgen05_guardrail_trap_unallocated_columns_being_dealloced - $__internal_1_$__cuda_sm10x_tcgen05_guardrail_trap_phase_invalid_during_alloc)
$__internal_1_$__cuda_sm10x_tcgen05_guardrail_trap_phase_invalid_during_alloc:
[----:B------:R-:W-:Y:S05]  /*5d80*/  BPT.TRAP 0x1 ;  /* 0x000000040000795c */ /* 0x000fea0000300000 */
[----:B------:R-:W-:-:S04]  /*5d90*/  MOV R3, 0x0 ;  /* 0x0000000000037802 */ /* 0x000fc80000000f00 */
[----:B------:R-:W-:Y:S05]  /*5da0*/  RET.REL.NODEC R2 `(kernel_cutlass_kernel_cudnngrouped_gemmgrouped_gemm_swiglugrouped_gemm_swiglu_quantBlockScaledContiguousGroupedGemmKernel_object_at__TiledMMA_ThrLayoutVMNK21111000_PermutationMNK____MMAAt_0) ;  /* 0xffffffa002947950 */ /* 0x000fea0003c3ffff */
        .weak           $__internal_2_$__cuda_sm10x_tcgen05_guardrail_trap_unallocated_columns_being_dealloced
        .type           $__internal_2_$__cuda_sm10x_tcgen05_guardrail_trap_unallocated_columns_being_dealloced,@function
        .size           $__internal_2_$__cuda_sm10x_tcgen05_guardrail_trap_unallocated_columns_being_dealloced,(.L_x_116 - $__internal_2_$__cuda_sm10x_tcgen05_guardrail_trap_unallocated_columns_being_dealloced)
$__internal_2_$__cuda_sm10x_tcgen05_guardrail_trap_unallocated_columns_being_dealloced:
[----:B------:R-:W-:Y:S05]  /*5db0*/  BPT.TRAP 0x1 ;  /* 0x000000040000795c */ /* 0x000fea0000300000 */
[----:B------:R-:W-:-:S04]  /*5dc0*/  HFMA2 R3, -RZ, RZ, 0, 0 ;  /* 0x00000000ff037431 */ /* 0x000fc800000001ff */
[----:B------:R-:W-:Y:S05]  /*5dd0*/  RET.REL.NODEC R2 `(kernel_cutlass_kernel_cudnngrouped_gemmgrouped_gemm_swiglugrouped_gemm_swiglu_quantBlockScaledContiguousGroupedGemmKernel_object_at__TiledMMA_ThrLayoutVMNK21111000_PermutationMNK____MMAAt_0) ;  /* 0xffffffa002887950 */ /* 0x000fea0003c3ffff */
.L_x_113:
[----:B------:R-:W-:-:S00]  /*5de0*/  BRA `(.L_x_113) ;  /* 0xfffffffc00fc7947 */ /* 0x000fc0000383ffff */
[----:B------:R-:W-:-:S00]  /*5df0*/  NOP ;  /* 0x0000000000007918 */ /* 0x000fc00000000000 */
        /* <DEDUP_REMOVED lines=8> */
.L_x_116:


//--------------------- .nv.shared.kernel_cutlass_kernel_cudnngrouped_gemmgrouped_gemm_swiglugrouped_gemm_swiglu_quantBlockScaledContiguousGroupedGemmKernel_object_at__TiledMMA_ThrLayoutVMNK21111000_PermutationMNK____MMAAt_0 --------------------------
	.section	.nv.shared.kernel_cutlass_kernel_cudnngrouped_gemmgrouped_gemm_swiglugrouped_gemm_swiglu_quantBlockScaledContiguousGroupedGemmKernel_object_at__TiledMMA_ThrLayoutVMNK21111000_PermutationMNK____MMAAt_0,"aw",@nobits
	.sectionflags	@""
	.align	1024
	.zero		1024


//--------------------- .nv.shared.reserved.0     --------------------------
	.section	.nv.shared.reserved.0,"aw",@nobits
	.align	8
	.weak		__nv_reservedSMEM_offset_0_alias
	.size		__nv_reservedSMEM_offset_0_alias, 0, 64
	.other		__nv_reservedSMEM_offset_0_alias,@"STO_CUDA_RESERVED_SHARED STV_DEFAULT"
__nv_reservedSMEM_offset_0_alias:
	.zero		0
.nv.shared.reserved.0:
	.zero		64
	.weak		__nv_reservedSMEM_allocation_phase
	.type		__nv_reservedSMEM_allocation_phase,@object
	.size		__nv_reservedSMEM_allocation_phase,(.L_0 - __nv_reservedSMEM_allocation_phase)
__nv_reservedSMEM_allocation_phase:
	.zero		1
.L_0:
	.zero		7
	.weak		__nv_reservedSMEM_devtool_atexit_pc
	.type		__nv_reservedSMEM_devtool_atexit_pc,@object
	.size		__nv_reservedSMEM_devtool_atexit_pc,(__nv_reservedSMEM_allocation_mask - __nv_reservedSMEM_devtool_atexit_pc)
__nv_reservedSMEM_devtool_atexit_pc:
	.zero		8
	.weak		__nv_reservedSMEM_allocation_mask
	.type		__nv_reservedSMEM_allocation_mask,@object
	.size		__nv_reservedSMEM_allocation_mask,(.L_2 - __nv_reservedSMEM_allocation_mask)
__nv_reservedSMEM_allocation_mask:
	.zero		4
.L_2:
	.zero		4
	.weak		__nv_reservedSMEM_tmem_allocation_pipeline_mbarrier
	.type		__nv_reservedSMEM_tmem_allocation_pipeline_mbarrier,@object
	.size		__nv_reservedSMEM_tmem_allocation_pipeline_mbarrier,(__nv_reservedSMEM_tmem_allocation_pipeline_mbarrier_parity - __nv_reservedSMEM_tmem_allocation_pipeline_mbarrier)
__nv_reservedSMEM_tmem_allocation_pipeline_mbarrier:
	.zero		8
	.weak		__nv_reservedSMEM_tmem_allocation_pipeline_mbarrier_parity
	.type		__nv_reservedSMEM_tmem_allocation_pipeline_mbarrier_parity,@object
	.size		__nv_reservedSMEM_tmem_allocation_pipeline_mbarrier_parity,(.L_4 - __nv_reservedSMEM_tmem_allocation_pipeline_mbarrier_parity)
__nv_reservedSMEM_tmem_allocation_pipeline_mbarrier_parity:
	.zero		4
.L_4:


//--------------------- .nv.constant0.kernel_cutlass_kernel_cudnngrouped_gemmgrouped_gemm_swiglugrouped_gemm_swiglu_quantBlockScaledContiguousGroupedGemmKernel_object_at__TiledMMA_ThrLayoutVMNK21111000_PermutationMNK____MMAAt_0 --------------------------
	.section	.nv.constant0.kernel_cutlass_kernel_cudnngrouped_gemmgrouped_gemm_swiglugrouped_gemm_swiglu_quantBlockScaledContiguousGroupedGemmKernel_object_at__TiledMMA_ThrLayoutVMNK21111000_PermutationMNK____MMAAt_0,"a",@progbits
	.sectionflags	@""
	.align	4
.nv.constant0.kernel_cutlass_kernel_cudnngrouped_gemmgrouped_gemm_swiglugrouped_gemm_swiglu_quantBlockScaledContiguousGroupedGemmKernel_object_at__TiledMMA_ThrLayoutVMNK21111000_PermutationMNK____MMAAt_0:
	.zero		1924


//--------------------- SYMBOLS --------------------------

	.type		.nv.reservedSmem.offset0,@object
	.size		.nv.reservedSmem.offset0,0x4
	.type		.nv.reservedSmem.cap,@object
	.size		.nv.reservedSmem.cap,0x4
